def attn_fwd(
    Q,
    K,
    V,
    Out,
    Lse,
    sm_scale,
    stride_qz,
    stride_qh,
    stride_qm,
    stride_qk,
    stride_kz,
    stride_kh,
    stride_kn,
    stride_kk,
    stride_vz,
    stride_vh,
    stride_vn,
    stride_vk,
    stride_oz,
    stride_oh,
    stride_om,
    stride_ok,
    seqlen_q,
    seqlen_k,
    BLOCK_M: tl.constexpr,
    BLOCK_N: tl.constexpr,
    HEAD_DIM: tl.constexpr,
    CAUSAL: tl.constexpr,
):
    start_m = tl.program_id(0)
    off_hz = tl.program_id(1)
    q_off = off_hz * stride_qh
    k_off = off_hz * stride_kh
    v_off = off_hz * stride_vh
    offs_m = start_m * BLOCK_M + tl.arange(0, BLOCK_M)
    offs_d = tl.arange(0, HEAD_DIM)
    offs_n = tl.arange(0, BLOCK_N)
    q_ptrs = Q + q_off + offs_m[:, None] * stride_qm + offs_d[None, :] * stride_qk
    k_ptrs = K + k_off + offs_d[:, None] * stride_kk + offs_n[None, :] * stride_kn
    v_ptrs = V + v_off + offs_n[:, None] * stride_vn + offs_d[None, :] * stride_vk
    m_i = tl.full([BLOCK_M], float("-inf"), dtype=tl.float32)
    l_i = tl.zeros([BLOCK_M], dtype=tl.float32) + 1.0
    acc = tl.zeros([BLOCK_M, HEAD_DIM], dtype=tl.float32)
    q = tl.load(q_ptrs)
    acc, l_i, m_i = _attn_fwd_inner(
        acc,
        l_i,
        m_i,
        q,
        k_ptrs,
        v_ptrs,
        sm_scale,
        stride_kn,
        stride_vn,
        start_m,
        seqlen_k,
        BLOCK_M,
        BLOCK_N,
        HEAD_DIM,
        CAUSAL,
    )
    acc = acc / l_i[:, None]
    lse = m_i + tl.math.log2(l_i) / 1.4426950408889634
    o_ptrs = (
        Out
        + off_hz * stride_oh
        + offs_m[:, None] * stride_om
        + offs_d[None, :] * stride_ok
    )
    tl.store(o_ptrs, acc.to(Out.dtype.element_ty))
    tl.store(Lse + off_hz * seqlen_q + offs_m, lse)

# config = {"BLOCK_M": 128, "BLOCK_N": 16, "HEAD_DIM": 32, "arch": "sm_100", "causal": false, "dtype": "bf16", "num_stages": 3, "num_warps": 4}
# arch = sm_100


// ===== COMPILED SASS (sm_100a) =====

	.target	sm_100a

	.elftype	@"ET_EXEC"


//--------------------- .note.nv.tkinfo           --------------------------
	.section	.note.nv.tkinfo,"",@"SHT_NOTE"
	.sectionflags	@"SHF_NOTE_NV_TKINFO"
	.tkinfo
        /*0018*/ 	.word	0x00000081
        /*0030*/ 	.string	""
        /*0030*/ 	.string	"ptxas-blackwell"
        /*0030*/ 	.string	"Cuda compilation tools, release 12.9, V12.9.86"
        /*0030*/ 	.string	"Build cuda_12.9.r12.9/compiler.36037853_0"
        /*0030*/ 	.string	"-v  -suppress-debug-info  -lineinfo  -arch sm_100a "



//--------------------- .note.nv.cuver            --------------------------
	.section	.note.nv.cuver,"",@"SHT_NOTE"
	.sectionflags	@"SHF_NOTE_NV_CUVER"
        /*0018*/ 	.short	0x0001
        /*001a*/ 	.short	0x0064
        /*001c*/ 	.short	0x0001
        /*001e*/ 	.short	0x0000
        /*0020*/ 	.short	0x0001
        /*0022*/ 	.short	0x0000


//--------------------- .nv.info                  --------------------------
	.section	.nv.info,"",@"SHT_CUDA_INFO"
	.align	4


	//----- nvinfo : EIATTR_REGCOUNT
	.align		4
        /*0000*/ 	.byte	0x04, 0x2f
        /*0002*/ 	.short	(.L_5 - .L_4)
	.align		4
.L_4:
        /*0004*/ 	.word	index@(attn_fwd)
        /*0008*/ 	.word	0x00000060


	//----- nvinfo : EIATTR_FRAME_SIZE
	.align		4
.L_5:
        /*000c*/ 	.byte	0x04, 0x11
        /*000e*/ 	.short	(.L_7 - .L_6)
	.align		4
.L_6:
        /*0010*/ 	.word	index@($__internal_2_$__cuda_sm10x_tcgen05_guardrail_trap_unallocated_columns_being_dealloced)
        /*0014*/ 	.word	0x00000000


	//----- nvinfo : EIATTR_FRAME_SIZE
	.align		4
.L_7:
        /*0018*/ 	.byte	0x04, 0x11
        /*001a*/ 	.short	(.L_9 - .L_8)
	.align		4
.L_8:
        /*001c*/ 	.word	index@($__internal_1_$__cuda_sm10x_tcgen05_guardrail_trap_phase_invalid_during_alloc)
        /*0020*/ 	.word	0x00000000


	//----- nvinfo : EIATTR_FRAME_SIZE
	.align		4
.L_9:
        /*0024*/ 	.byte	0x04, 0x11
        /*0026*/ 	.short	(.L_11 - .L_10)
	.align		4
.L_10:
        /*0028*/ 	.word	index@($__internal_0_$__cuda_sm10x_tcgen05_guardrail_trap_col_being_dealloced_not_returned_by_alloc)
        /*002c*/ 	.word	0x00000000


	//----- nvinfo : EIATTR_FRAME_SIZE
	.align		4
.L_11:
        /*0030*/ 	.byte	0x04, 0x11
        /*0032*/ 	.short	(.L_13 - .L_12)
	.align		4
.L_12:
        /*0034*/ 	.word	index@(attn_fwd)
        /*0038*/ 	.word	0x00000000


	//----- nvinfo : EIATTR_MIN_STACK_SIZE
	.align		4
.L_13:
        /*003c*/ 	.byte	0x04, 0x12
        /*003e*/ 	.short	(.L_15 - .L_14)
	.align		4
.L_14:
        /*0040*/ 	.word	index@(attn_fwd)
        /*0044*/ 	.word	0x00000000
.L_15:


//--------------------- .nv.info.attn_fwd         --------------------------
	.section	.nv.info.attn_fwd,"",@"SHT_CUDA_INFO"
	.sectionflags	@""
	.align	4


	//----- nvinfo : EIATTR_CUDA_API_VERSION
	.align		4
        /*0000*/ 	.byte	0x04, 0x37
        /*0002*/ 	.short	(.L_17 - .L_16)
.L_16:
        /*0004*/ 	.word	0x00000081


	//----- nvinfo : EIATTR_KPARAM_INFO
	.align		4
.L_17:
        /*0008*/ 	.byte	0x04, 0x17
        /*000a*/ 	.short	(.L_19 - .L_18)
.L_18:
        /*000c*/ 	.word	0x00000000
        /*0010*/ 	.short	0x0019
        /*0012*/ 	.short	0x0080
        /*0014*/ 	.byte	0x00, 0xf4, 0x21, 0x00


	//----- nvinfo : EIATTR_KPARAM_INFO
	.align		4
.L_19:
        /*0018*/ 	.byte	0x04, 0x17
        /*001a*/ 	.short	(.L_21 - .L_20)
.L_20:
        /*001c*/ 	.word	0x00000000
        /*0020*/ 	.short	0x0018
        /*0022*/ 	.short	0x0078
        /*0024*/ 	.byte	0x00, 0xf4, 0x21, 0x00


	//----- nvinfo : EIATTR_KPARAM_INFO
	.align		4
.L_21:
        /*0028*/ 	.byte	0x04, 0x17
        /*002a*/ 	.short	(.L_23 - .L_22)
.L_22:
        /*002c*/ 	.word	0x00000000
        /*0030*/ 	.short	0x0017
        /*0032*/ 	.short	0x0070
        /*0034*/ 	.byte	0x00, 0xf0, 0x11, 0x00


	//----- nvinfo : EIATTR_KPARAM_INFO
	.align		4
.L_23:
        /*0038*/ 	.byte	0x04, 0x17
        /*003a*/ 	.short	(.L_25 - .L_24)
.L_24:
        /*003c*/ 	.word	0x00000000
        /*0040*/ 	.short	0x0016
        /*0042*/ 	.short	0x006c
        /*0044*/ 	.byte	0x00, 0xf0, 0x11, 0x00


	//----- nvinfo : EIATTR_KPARAM_INFO
	.align		4
.L_25:
        /*0048*/ 	.byte	0x04, 0x17
        /*004a*/ 	.short	(.L_27 - .L_26)
.L_26:
        /*004c*/ 	.word	0x00000000
        /*0050*/ 	.short	0x0015
        /*0052*/ 	.short	0x0068
        /*0054*/ 	.byte	0x00, 0xf0, 0x11, 0x00


	//----- nvinfo : EIATTR_KPARAM_INFO
	.align		4
.L_27:
        /*0058*/ 	.byte	0x04, 0x17
        /*005a*/ 	.short	(.L_29 - .L_28)
.L_28:
        /*005c*/ 	.word	0x00000000
        /*0060*/ 	.short	0x0014
        /*0062*/ 	.short	0x0064
        /*0064*/ 	.byte	0x00, 0xf0, 0x11, 0x00


	//----- nvinfo : EIATTR_KPARAM_INFO
	.align		4
.L_29:
        /*0068*/ 	.byte	0x04, 0x17
        /*006a*/ 	.short	(.L_31 - .L_30)
.L_30:
        /*006c*/ 	.word	0x00000000
        /*0070*/ 	.short	0x0013
        /*0072*/ 	.short	0x0060
        /*0074*/ 	.byte	0x00, 0xf0, 0x11, 0x00


	//----- nvinfo : EIATTR_KPARAM_INFO
	.align		4
.L_31:
        /*0078*/ 	.byte	0x04, 0x17
        /*007a*/ 	.short	(.L_33 - .L_32)
.L_32:
        /*007c*/ 	.word	0x00000000
        /*0080*/ 	.short	0x0012
        /*0082*/ 	.short	0x005c
        /*0084*/ 	.byte	0x00, 0xf0, 0x11, 0x00


	//----- nvinfo : EIATTR_KPARAM_INFO
	.align		4
.L_33:
        /*0088*/ 	.byte	0x04, 0x17
        /*008a*/ 	.short	(.L_35 - .L_34)
.L_34:
        /*008c*/ 	.word	0x00000000
        /*0090*/ 	.short	0x0011
        /*0092*/ 	.short	0x0058
        /*0094*/ 	.byte	0x00, 0xf0, 0x11, 0x00


	//----- nvinfo : EIATTR_KPARAM_INFO
	.align		4
.L_35:
        /*0098*/ 	.byte	0x04, 0x17
        /*009a*/ 	.short	(.L_37 - .L_36)
.L_36:
        /*009c*/ 	.word	0x00000000
        /*00a0*/ 	.short	0x0010
        /*00a2*/ 	.short	0x0054
        /*00a4*/ 	.byte	0x00, 0xf0, 0x11, 0x00


	//----- nvinfo : EIATTR_KPARAM_INFO
	.align		4
.L_37:
        /*00a8*/ 	.byte	0x04, 0x17
        /*00aa*/ 	.short	(.L_39 - .L_38)
.L_38:
        /*00ac*/ 	.word	0x00000000
        /*00b0*/ 	.short	0x000f
        /*00b2*/ 	.short	0x0050
        /*00b4*/ 	.byte	0x00, 0xf0, 0x11, 0x00


	//----- nvinfo : EIATTR_KPARAM_INFO
	.align		4
.L_39:
        /*00b8*/ 	.byte	0x04, 0x17
        /*00ba*/ 	.short	(.L_41 - .L_40)
.L_40:
        /*00bc*/ 	.word	0x00000000
        /*00c0*/ 	.short	0x000e
        /*00c2*/ 	.short	0x004c
        /*00c4*/ 	.byte	0x00, 0xf0, 0x11, 0x00


	//----- nvinfo : EIATTR_KPARAM_INFO
	.align		4
.L_41:
        /*00c8*/ 	.byte	0x04, 0x17
        /*00ca*/ 	.short	(.L_43 - .L_42)
.L_42:
        /*00cc*/ 	.word	0x00000000
        /*00d0*/ 	.short	0x000d
        /*00d2*/ 	.short	0x0048
        /*00d4*/ 	.byte	0x00, 0xf0, 0x11, 0x00


	//----- nvinfo : EIATTR_KPARAM_INFO
	.align		4
.L_43:
        /*00d8*/ 	.byte	0x04, 0x17
        /*00da*/ 	.short	(.L_45 - .L_44)
.L_44:
        /*00dc*/ 	.word	0x00000000
        /*00e0*/ 	.short	0x000c
        /*00e2*/ 	.short	0x0044
        /*00e4*/ 	.byte	0x00, 0xf0, 0x11, 0x00


	//----- nvinfo : EIATTR_KPARAM_INFO
	.align		4
.L_45:
        /*00e8*/ 	.byte	0x04, 0x17
        /*00ea*/ 	.short	(.L_47 - .L_46)
.L_46:
        /*00ec*/ 	.word	0x00000000
        /*00f0*/ 	.short	0x000b
        /*00f2*/ 	.short	0x0040
        /*00f4*/ 	.byte	0x00, 0xf0, 0x11, 0x00


	//----- nvinfo : EIATTR_KPARAM_INFO
	.align		4
.L_47:
        /*00f8*/ 	.byte	0x04, 0x17
        /*00fa*/ 	.short	(.L_49 - .L_48)
.L_48:
        /*00fc*/ 	.word	0x00000000
        /*0100*/ 	.short	0x000a
        /*0102*/ 	.short	0x003c
        /*0104*/ 	.byte	0x00, 0xf0, 0x11, 0x00


	//----- nvinfo : EIATTR_KPARAM_INFO
	.align		4
.L_49:
        /*0108*/ 	.byte	0x04, 0x17
        /*010a*/ 	.short	(.L_51 - .L_50)
.L_50:
        /*010c*/ 	.word	0x00000000
        /*0110*/ 	.short	0x0009
        /*0112*/ 	.short	0x0038
        /*0114*/ 	.byte	0x00, 0xf0, 0x11, 0x00


	//----- nvinfo : EIATTR_KPARAM_INFO
	.align		4
.L_51:
        /*0118*/ 	.byte	0x04, 0x17
        /*011a*/ 	.short	(.L_53 - .L_52)
.L_52:
        /*011c*/ 	.word	0x00000000
        /*0120*/ 	.short	0x0008
        /*0122*/ 	.short	0x0034
        /*0124*/ 	.byte	0x00, 0xf0, 0x11, 0x00


	//----- nvinfo : EIATTR_KPARAM_INFO
	.align		4
.L_53:
        /*0128*/ 	.byte	0x04, 0x17
        /*012a*/ 	.short	(.L_55 - .L_54)
.L_54:
        /*012c*/ 	.word	0x00000000
        /*0130*/ 	.short	0x0007
        /*0132*/ 	.short	0x0030
        /*0134*/ 	.byte	0x00, 0xf0, 0x11, 0x00


	//----- nvinfo : EIATTR_KPARAM_INFO
	.align		4
.L_55:
        /*0138*/ 	.byte	0x04, 0x17
        /*013a*/ 	.short	(.L_57 - .L_56)
.L_56:
        /*013c*/ 	.word	0x00000000
        /*0140*/ 	.short	0x0006
        /*0142*/ 	.short	0x002c
        /*0144*/ 	.byte	0x00, 0xf0, 0x11, 0x00


	//----- nvinfo : EIATTR_KPARAM_INFO
	.align		4
.L_57:
        /*0148*/ 	.byte	0x04, 0x17
        /*014a*/ 	.short	(.L_59 - .L_58)
.L_58:
        /*014c*/ 	.word	0x00000000
        /*0150*/ 	.short	0x0005
        /*0152*/ 	.short	0x0028
        /*0154*/ 	.byte	0x00, 0xf0, 0x11, 0x00


	//----- nvinfo : EIATTR_KPARAM_INFO
	.align		4
.L_59:
        /*0158*/ 	.byte	0x04, 0x17
        /*015a*/ 	.short	(.L_61 - .L_60)
.L_60:
        /*015c*/ 	.word	0x00000000
        /*0160*/ 	.short	0x0004
        /*0162*/ 	.short	0x0020
        /*0164*/ 	.byte	0x00, 0xf4, 0x21, 0x00


	//----- nvinfo : EIATTR_KPARAM_INFO
	.align		4
.L_61:
        /*0168*/ 	.byte	0x04, 0x17
        /*016a*/ 	.short	(.L_63 - .L_62)
.L_62:
        /*016c*/ 	.word	0x00000000
        /*0170*/ 	.short	0x0003
        /*0172*/ 	.short	0x0018
        /*0174*/ 	.byte	0x00, 0xf4, 0x21, 0x00


	//----- nvinfo : EIATTR_KPARAM_INFO
	.align		4
.L_63:
        /*0178*/ 	.byte	0x04, 0x17
        /*017a*/ 	.short	(.L_65 - .L_64)
.L_64:
        /*017c*/ 	.word	0x00000000
        /*0180*/ 	.short	0x0002
        /*0182*/ 	.short	0x0010
        /*0184*/ 	.byte	0x00, 0xf4, 0x21, 0x00


	//----- nvinfo : EIATTR_KPARAM_INFO
	.align		4
.L_65:
        /*0188*/ 	.byte	0x04, 0x17
        /*018a*/ 	.short	(.L_67 - .L_66)
.L_66:
        /*018c*/ 	.word	0x00000000
        /*0190*/ 	.short	0x0001
        /*0192*/ 	.short	0x0008
        /*0194*/ 	.byte	0x00, 0xf4, 0x21, 0x00


	//----- nvinfo : EIATTR_KPARAM_INFO
	.align		4
.L_67:
        /*0198*/ 	.byte	0x04, 0x17
        /*019a*/ 	.short	(.L_69 - .L_68)
.L_68:
        /*019c*/ 	.word	0x00000000
        /*01a0*/ 	.short	0x0000
        /*01a2*/ 	.short	0x0000
        /*01a4*/ 	.byte	0x00, 0xf4, 0x21, 0x00


	//----- nvinfo : EIATTR_AT_ENTRY_FRAGMENTS
	.align		4
.L_69:
        /*01a8*/ 	.byte	0x04, 0x4f
        /*01aa*/ 	.short	(.L_71 - .L_70)


	//   ....[0]....
.L_70:
        /*01ac*/ 	.word	0x00000004


	//----- nvinfo : EIATTR_RESERVED_SMEM_USED
	.align		4
.L_71:
        /*01b0*/ 	.byte	0x01, 0x41
	.zero		2


	//----- nvinfo : EIATTR_SPARSE_MMA_MASK
	.align		4
        /*01b4*/ 	.byte	0x03, 0x50
        /*01b6*/ 	.short	0x0000


	//----- nvinfo : EIATTR_TCGEN05_1CTA_USED
	.align		4
        /*01b8*/ 	.byte	0x01, 0x51
	.zero		2


	//----- nvinfo : EIATTR_MAXREG_COUNT
	.align		4
        /*01bc*/ 	.byte	0x03, 0x1b
        /*01be*/ 	.short	0x00ff


	//----- nvinfo : EIATTR_NUM_BARRIERS
	.align		4
        /*01c0*/ 	.byte	0x02, 0x4c
        /*01c2*/ 	.byte	0x01
	.zero		1


	//----- nvinfo : EIATTR_INT_WARP_WIDE_INSTR_OFFSETS
	.align		4
        /*01c4*/ 	.byte	0x04, 0x31
        /*01c6*/ 	.short	(.L_73 - .L_72)


	//   ....[0]....
.L_72:
        /*01c8*/ 	.word	0x000010e0


	//   ....[1]....
        /*01cc*/ 	.word	0x000010f0


	//   ....[2]....
        /*01d0*/ 	.word	0x00001490


	//   ....[3]....
        /*01d4*/ 	.word	0x00001600


	//   ....[4]....
        /*01d8*/ 	.word	0x000026a0


	//   ....[5]....
        /*01dc*/ 	.word	0x00004aa0


	//   ....[6]....
        /*01e0*/ 	.word	0x00004af0


	//----- nvinfo : EIATTR_COOP_GROUP_MASK_REGIDS
	.align		4
.L_73:
        /*01e4*/ 	.byte	0x04, 0x29
        /*01e6*/ 	.short	(.L_75 - .L_74)


	//   ....[0]....
.L_74:
        /*01e8*/ 	.word	0xffffffff


	//   ....[1]....
        /*01ec*/ 	.word	0xffffffff


	//   ....[2]....
        /*01f0*/ 	.word	0xffffffff


	//   ....[3]....
        /*01f4*/ 	.word	0xffffffff


	//----- nvinfo : EIATTR_COOP_GROUP_INSTR_OFFSETS
	.align		4
.L_75:
        /*01f8*/ 	.byte	0x04, 0x28
        /*01fa*/ 	.short	(.L_77 - .L_76)


	//   ....[0]....
.L_76:
        /*01fc*/ 	.word	0x00000050


	//   ....[1]....
        /*0200*/ 	.word	0x00000310


	//   ....[2]....
        /*0204*/ 	.word	0x00004930


	//   ....[3]....
        /*0208*/ 	.word	0x00004ba0


	//----- nvinfo : EIATTR_VRC_CTA_INIT_COUNT
	.align		4
.L_77:
        /*020c*/ 	.byte	0x02, 0x4a
        /*020e*/ 	.byte	0x80
	.zero		1


	//----- nvinfo : EIATTR_MBARRIER_INSTR_OFFSETS
	.align		4
        /*0210*/ 	.byte	0x04, 0x39
        /*0212*/ 	.short	(.L_79 - .L_78)


	//   ....[0]....
.L_78:
        /*0214*/ 	.word	0x000013e0
        /*0218*/ 	.word	0x000000ff
        /*021c*/ 	.word	0x00000000
        /*0220*/ 	.short	0x0100
        /*0222*/ 	.byte	0x0e
	.zero		1


	//   ....[1]....
        /*0224*/ 	.word	0x000015f0
        /*0228*/ 	.word	0x000000ff
        /*022c*/ 	.word	0x00002c08
        /*0230*/ 	.short	0x0100
        /*0232*/ 	.byte	0x0c
	.zero		1


	//   ....[2]....
        /*0234*/ 	.word	0x00001770
        /*0238*/ 	.word	0x000000ff
        /*023c*/ 	.word	0x00002400
        /*0240*/ 	.short	0x0100
        /*0242*/ 	.byte	0x0c
	.zero		1


	//   ....[3]....
        /*0244*/ 	.word	0x00001940
        /*0248*/ 	.word	0x000000ff
        /*024c*/ 	.word	0x00002400
        /*0250*/ 	.short	0x010a
        /*0252*/ 	.byte	0x0c
	.zero		1


	//   ....[4]....
        /*0254*/ 	.word	0x00001990
        /*0258*/ 	.word	0x000000ff
        /*025c*/ 	.word	0x00002400
        /*0260*/ 	.short	0x0108
        /*0262*/ 	.byte	0x0c
	.zero		1


	//   ....[5]....
        /*0264*/ 	.word	0x00002720
        /*0268*/ 	.word	0x000000ff
        /*026c*/ 	.word	0x00002c10
        /*0270*/ 	.short	0x0100
        /*0272*/ 	.byte	0x0c
	.zero		1


	//   ....[6]....
        /*0274*/ 	.word	0x00002830
        /*0278*/ 	.word	0x000000ff
        /*027c*/ 	.word	0x00002c10
        /*0280*/ 	.short	0x010a
        /*0282*/ 	.byte	0x0c
	.zero		1


	//   ....[7]....
        /*0284*/ 	.word	0x000028c0
        /*0288*/ 	.word	0x000000ff
        /*028c*/ 	.word	0x00002c10
        /*0290*/ 	.short	0x0108
        /*0292*/ 	.byte	0x0c
	.zero		1


	//   ....[8]....
        /*0294*/ 	.word	0x000028e0
        /*0298*/ 	.word	0x000000ff
        /*029c*/ 	.word	0x00000000
        /*02a0*/ 	.short	0x010a
        /*02a2*/ 	.byte	0x0e
	.zero		1


	//   ....[9]....
        /*02a4*/ 	.word	0x00003590
        /*02a8*/ 	.word	0x000000ff
        /*02ac*/ 	.word	0x00000000
        /*02b0*/ 	.short	0x010a
        /*02b2*/ 	.byte	0x0e
	.zero		1


	//   ....[10]....
        /*02b4*/ 	.word	0x00003730
        /*02b8*/ 	.word	0x000000ff
        /*02bc*/ 	.word	0x00002c00
        /*02c0*/ 	.short	0x0108
        /*02c2*/ 	.byte	0x0c
	.zero		1


	//   ....[11]....
        /*02c4*/ 	.word	0x00004190
        /*02c8*/ 	.word	0x000000ff
        /*02cc*/ 	.word	0x00002c08
        /*02d0*/ 	.short	0x0108
        /*02d2*/ 	.byte	0x0c
	.zero		1


	//   ....[12]....
        /*02d4*/ 	.word	0x00004bc0
        /*02d8*/ 	.word	0x000000ff
        /*02dc*/ 	.word	0x00002400
        /*02e0*/ 	.short	0x010a
        /*02e2*/ 	.byte	0x0c
	.zero		1


	//   ....[13]....
        /*02e4*/ 	.word	0x00004bf0
        /*02e8*/ 	.word	0x000000ff
        /*02ec*/ 	.word	0x00002c10
        /*02f0*/ 	.short	0x010a
        /*02f2*/ 	.byte	0x0c
	.zero		1


	//   ....[14]....
        /*02f4*/ 	.word	0x00004c20
        /*02f8*/ 	.word	0x000000ff
        /*02fc*/ 	.word	0x00000000
        /*0300*/ 	.short	0x010a
        /*0302*/ 	.byte	0x0e
	.zero		1


	//   ....[15]....
        /*0304*/ 	.word	0x00004c50
        /*0308*/ 	.word	0x000000ff
        /*030c*/ 	.word	0x00000000
        /*0310*/ 	.short	0x010a
        /*0312*/ 	.byte	0x0e
	.zero		1


	//----- nvinfo : EIATTR_NUM_MBARRIERS
	.align		4
.L_79:
        /*0314*/ 	.byte	0x03, 0x38
        /*0316*/ 	.short	0xffff


	//----- nvinfo : EIATTR_EXIT_INSTR_OFFSETS
	.align		4
        /*0318*/ 	.byte	0x04, 0x1c
        /*031a*/ 	.short	(.L_81 - .L_80)


	//   ....[0]....
.L_80:
        /*031c*/ 	.word	0x00004bb0


	//----- nvinfo : EIATTR_REQNTID
	.align		4
.L_81:
        /*0320*/ 	.byte	0x04, 0x10
        /*0322*/ 	.short	(.L_83 - .L_82)
.L_82:
        /*0324*/ 	.word	0x00000080
        /*0328*/ 	.word	0x00000001
        /*032c*/ 	.word	0x00000001


	//----- nvinfo : EIATTR_CRS_STACK_SIZE
	.align		4
.L_83:
        /*0330*/ 	.byte	0x04, 0x1e
        /*0332*/ 	.short	(.L_85 - .L_84)
.L_84:
        /*0334*/ 	.word	0x00000000


	//----- nvinfo : EIATTR_CBANK_PARAM_SIZE
	.align		4
.L_85:
        /*0338*/ 	.byte	0x03, 0x19
        /*033a*/ 	.short	0x0088


	//----- nvinfo : EIATTR_PARAM_CBANK
	.align		4
        /*033c*/ 	.byte	0x04, 0x0a
        /*033e*/ 	.short	(.L_87 - .L_86)
	.align		4
.L_86:
        /*0340*/ 	.word	index@(.nv.constant0.attn_fwd)
        /*0344*/ 	.short	0x0380
        /*0346*/ 	.short	0x0088


	//----- nvinfo : EIATTR_SW_WAR
	.align		4
.L_87:
        /*0348*/ 	.byte	0x04, 0x36
        /*034a*/ 	.short	(.L_89 - .L_88)
.L_88:
        /*034c*/ 	.word	0x00000008
.L_89:


//--------------------- .nv.compat                --------------------------
	.section	.nv.compat,"",@"SHT_CUDA_COMPAT_INFO"
	.align	4
        /*0000*/ 	.byte	0x02, 0x02, 0x02, 0x00, 0x02, 0x05, 0x05, 0x00, 0x02, 0x03, 0x00, 0x00, 0x02, 0x06, 0x01, 0x00


//--------------------- .nv.callgraph             --------------------------
	.section	.nv.callgraph,"",@"SHT_CUDA_CALLGRAPH"
	.align	4
	.sectionentsize	8
	.align		4
        /*0000*/ 	.word	0x00000000
	.align		4
        /*0004*/ 	.word	0xffffffff
	.align		4
        /*0008*/ 	.word	0x00000000
	.align		4
        /*000c*/ 	.word	0xfffffffe
	.align		4
        /*0010*/ 	.word	0x00000000
	.align		4
        /*0014*/ 	.word	0xfffffffd
	.align		4
        /*0018*/ 	.word	0x00000000
	.align		4
        /*001c*/ 	.word	0xfffffffc


//--------------------- .nv.constant4             --------------------------
	.section	.nv.constant4,"a",@progbits
	.align	8
	.align		8
.nv.constant4:
        /*0000*/ 	.dword	_$_str


//--------------------- .text.attn_fwd            --------------------------
	.section	.text.attn_fwd,"ax",@progbits
	.align	128
        .global         attn_fwd
        .type           attn_fwd,@function
        .size           attn_fwd,(.L_x_28 - attn_fwd)
        .other          attn_fwd,@"STO_CUDA_ENTRY STV_DEFAULT"
attn_fwd:
.text.attn_fwd:
[----:B------:R-:W0:Y:S01]  /*0000*/  LDC R1, c[0x0][0x37c] ;  /* 0x0000df00ff017b82 */ /* 0x000e220000000800 */
[----:B------:R-:W1:Y:S02]  /*0010*/  S2R R66, SR_TID.X ;  /* 0x0000000000427919 */ /* 0x000e640000002100 */
[----:B-1----:R-:W-:-:S13]  /*0020*/  ISETP.GE.U32.AND P0, PT, R66, 0x20, PT ;  /* 0x000000204200780c */ /* 0x002fda0003f06070 */
[----:B------:R-:W-:Y:S05]  /*0030*/  @P0 BRA `(.L_x_0) ;  /* 0x0000000000b80947 */ /* 0x000fea0003800000 */
[----:B------:R-:W1:Y:S01]  /*0040*/  S2UR UR6, SR_CgaCtaId ;  /* 0x00000000000679c3 */ /* 0x000e620000008800 */
[----:B------:R-:W-:Y:S01]  /*0050*/  NOP ;  /* 0x0000000000007918 */ /* 0x000fe20000000000 */
[----:B------:R-:W-:Y:S02]  /*0060*/  UMOV UR4, 0x40 ;  /* 0x0000004000047882 */ /* 0x000fe40000000000 */
[----:B-1----:R-:W-:-:S09]  /*0070*/  ULEA UR4, UR6, UR4, 0x18 ;  /* 0x0000000406047291 */ /* 0x002fd2000f8ec0ff */
[----:B------:R-:W1:Y:S01]  /*0080*/  LDS.U8 R0, [UR4] ;  /* 0x00000004ff007984 */ /* 0x000e620008000000 */
[----:B------:R-:W-:Y:S02]  /*0090*/  UMOV UR4, 0x400 ;  /* 0x0000040000047882 */ /* 0x000fe40000000000 */
[----:B------:R-:W-:Y:S01]  /*00a0*/  ULEA UR4, UR6, UR4, 0x18 ;  /* 0x0000000406047291 */ /* 0x000fe2000f8ec0ff */
[----:B-1----:R-:W-:-:S13]  /*00b0*/  ISETP.NE.AND P1, PT, R0, RZ, PT ;  /* 0x000000ff0000720c */ /* 0x002fda0003f25270 */
[----:B------:R-:W-:Y:S05]  /*00c0*/  @P1 BRA `(.L_x_1) ;  /* 0x00000000007c1947 */ /* 0x000fea0003800000 */
[----:B------:R-:W-:-:S13]  /*00d0*/  ELECT P1, URZ, PT ;  /* 0x0000000000ff782f */ /* 0x000fda0003820000 */
[----:B------:R-:W-:Y:S05]  /*00e0*/  @!P1 BRA `(.L_x_2) ;  /* 0x0000000000849947 */ /* 0x000fea0003800000 */
[----:B------:R-:W-:Y:S01]  /*00f0*/  UMOV UR5, 0x2 ;  /* 0x0000000200057882 */ /* 0x000fe20000000000 */
[----:B------:R-:W-:Y:S01]  /*0100*/  HFMA2 R4, -RZ, RZ, 0, 5.9604644775390625e-08 ;  /* 0x00000001ff047431 */ /* 0x000fe200000001ff */
[----:B------:R-:W-:-:S03]  /*0110*/  MOV R5, 0x3 ;  /* 0x0000000300057802 */ /* 0x000fc60000000f00 */
[----:B------:R-:W-:Y:S04]  /*0120*/  DEPBAR.LE SB1, 0x36 ;  /* 0x00009d800000791a */ /* 0x000fe80000000000 */
[----:B------:R-:W1:Y:S02]  /*0130*/  UTCATOMSWS.FIND_AND_SET.ALIGN UP0, UR5, UR5 ;  /* 0x00000005000575e3 */ /* 0x000e640008000800 */
[----:B-1----:R-:W-:-:S04]  /*0140*/  PLOP3.LUT P1, PT, PT, PT, UP0, 0x80, 0x8 ;  /* 0x000000000008781c */ /* 0x002fc80003f2f008 */
[----:B------:R-:W-:-:S04]  /*0150*/  SEL R0, RZ, 0xffffffff, !P1 ;  /* 0xffffffffff007807 */ /* 0x000fc80004800000 */
[----:B------:R-:W-:Y:S02]  /*0160*/  ISETP.NE.AND P1, PT, R0, RZ, PT ;  /* 0x000000ff0000720c */ /* 0x000fe40003f25270 */
[----:B------:R-:W-:-:S11]  /*0170*/  MOV R0, UR5 ;  /* 0x0000000500007c02 */ /* 0x000fd60008000f00 */
[----:B------:R-:W-:Y:S05]  /*0180*/  @P1 BRA `(.L_x_3) ;  /* 0x0000000000241947 */ /* 0x000fea0003800000 */
.L_x_4:
[----:B------:R-:W-:Y:S05]  /*0190*/  NANOSLEEP 0x64 ;  /* 0x000000640000795d */ /* 0x000fea0003800000 */
[----:B------:R-:W-:-:S05]  /*01a0*/  UMOV UR5, 0x2 ;  /* 0x0000000200057882 */ /* 0x000fca0000000000 */
[----:B------:R-:W-:Y:S04]  /*01b0*/  DEPBAR.LE SB1, 0x36 ;  /* 0x00009d800000791a */ /* 0x000fe80000000000 */
[----:B------:R-:W1:Y:S02]  /*01c0*/  UTCATOMSWS.FIND_AND_SET.ALIGN UP0, UR5, UR5 ;  /* 0x00000005000575e3 */ /* 0x000e640008000800 */
[----:B-1----:R-:W-:-:S04]  /*01d0*/  PLOP3.LUT P1, PT, PT, PT, UP0, 0x80, 0x8 ;  /* 0x000000000008781c */ /* 0x002fc80003f2f008 */
[----:B------:R-:W-:-:S04]  /*01e0*/  SEL R0, RZ, 0xffffffff, !P1 ;  /* 0xffffffffff007807 */ /* 0x000fc80004800000 */
[----:B------:R-:W-:Y:S02]  /*01f0*/  ISETP.NE.AND P1, PT, R0, RZ, PT ;  /* 0x000000ff0000720c */ /* 0x000fe40003f25270 */
[----:B------:R-:W-:-:S11]  /*0200*/  MOV R0, UR5 ;  /* 0x0000000500007c02 */ /* 0x000fd60008000f00 */
[----:B------:R-:W-:Y:S05]  /*0210*/  @!P1 BRA `(.L_x_4) ;  /* 0xfffffffc00dc9947 */ /* 0x000fea000383ffff */
.L_x_3:
[----:B------:R-:W-:Y:S01]  /*0220*/  IADD3 R3, PT, PT, R0, 0x10, RZ ;  /* 0x0000001000037810 */ /* 0x000fe20007ffe0ff */
[----:B------:R-:W-:Y:S01]  /*0230*/  UMOV UR5, 0x50 ;  /* 0x0000005000057882 */ /* 0x000fe20000000000 */
[----:B------:R-:W-:Y:S01]  /*0240*/  SHF.L.U32 R2, R5, R0, RZ ;  /* 0x0000000005027219 */ /* 0x000fe200000006ff */
[----:B------:R-:W-:Y:S01]  /*0250*/  ULEA UR5, UR6, UR5, 0x18 ;  /* 0x0000000506057291 */ /* 0x000fe2000f8ec0ff */
[----:B------:R-:W-:Y:S02]  /*0260*/  SHF.L.U32 R3, R4, R3, RZ ;  /* 0x0000000304037219 */ /* 0x000fe400000006ff */
[----:B------:R-:W-:Y:S02]  /*0270*/  SHF.L.U32 R0, R0, 0x5, RZ ;  /* 0x0000000500007819 */ /* 0x000fe400000006ff */
[----:B------:R-:W-:-:S05]  /*0280*/  LOP3.LUT R2, R3, R2, RZ, 0xfc, !PT ;  /* 0x0000000203027212 */ /* 0x000fca00078efcff */
[----:B------:R1:W-:Y:S04]  /*0290*/  ATOMS.OR RZ, [UR5], R2 ;  /* 0x00000002ffff798c */ /* 0x0003e8000b000005 */
[----:B------:R1:W-:Y:S01]  /*02a0*/  STS [UR4], R0 ;  /* 0x00000000ff007988 */ /* 0x0003e20008000804 */
[----:B------:R-:W-:Y:S05]  /*02b0*/  BRA `(.L_x_2) ;  /* 0x0000000000107947 */ /* 0x000fea0003800000 */
.L_x_1:
[----:B------:R-:W-:Y:S02]  /*02c0*/  MOV R0, 0xffffffff ;  /* 0xffffffff00007802 */ /* 0x000fe40000000f00 */
[----:B------:R-:W-:-:S03]  /*02d0*/  MOV R2, 0x300 ;  /* 0x0000030000027802 */ /* 0x000fc60000000f00 */
[----:B------:R1:W-:Y:S04]  /*02e0*/  STS [UR4], R0 ;  /* 0x00000000ff007988 */ /* 0x0003e80008000804 */
[----:B01----:R-:W-:Y:S05]  /*02f0*/  CALL.REL.NOINC `($__internal_1_$__cuda_sm10x_tcgen05_guardrail_trap_phase_invalid_during_alloc) ;  /* 0x00000048006c7944 */ /* 0x003fea0003c00000 */
.L_x_2:
[----:B------:R-:W-:Y:S05]  /*0300*/  WARPSYNC.ALL ;  /* 0x0000000000007948 */ /* 0x000fea0003800000 */
[----:B------:R-:W-:Y:S01]  /*0310*/  NOP ;  /* 0x0000000000007918 */ /* 0x000fe20000000000 */
.L_x_0:
[----:B------:R-:W2:Y:S01]  /*0320*/  S2R R3, SR_CTAID.X ;  /* 0x0000000000037919 */ /* 0x000ea20000002500 */
[----:B------:R-:W3:Y:S01]  /*0330*/  S2UR UR9, SR_CTAID.Y ;  /* 0x00000000000979c3 */ /* 0x000ee20000002600 */
[----:B------:R-:W3:Y:S01]  /*0340*/  LDCU.64 UR4, c[0x0][0x3b0] ;  /* 0x00007600ff0477ac */ /* 0x000ee20008000a00 */
[----:B-1----:R-:W-:Y:S01]  /*0350*/  LOP3.LUT R0, R66, 0x7f, RZ, 0xc0, !PT ;  /* 0x0000007f42007812 */ /* 0x002fe200078ec0ff */
[----:B------:R-:W-:Y:S01]  /*0360*/  UMOV UR12, 0x400 ;  /* 0x00000400000c7882 */ /* 0x000fe20000000000 */
[----:B------:R-:W1:Y:S04]  /*0370*/  LDCU.64 UR26, c[0x0][0x358] ;  /* 0x00006b00ff1a77ac */ /* 0x000e680008000a00 */
[----:B------:R-:W4:Y:S08]  /*0380*/  LDC.64 R4, c[0x0][0x380] ;  /* 0x0000e000ff047b82 */ /* 0x000f300000000a00 */
[----:B------:R-:W0:Y:S08]  /*0390*/  LDC R47, c[0x0][0x3b8] ;  /* 0x0000ee00ff2f7b82 */ /* 0x000e300000000800 */
[----:B------:R-:W0:Y:S01]  /*03a0*/  S2UR UR6, SR_CgaCtaId ;  /* 0x00000000000679c3 */ /* 0x000e220000008800 */
[----:B---3--:R-:W-:-:S04]  /*03b0*/  UIMAD UR4, UR9, UR4, URZ ;  /* 0x00000004090472a4 */ /* 0x008fc8000f8e02ff */
[----:B------:R-:W-:Y:S01]  /*03c0*/  USHF.L.U32 UR7, UR4, 0x1, URZ ;  /* 0x0000000104077899 */ /* 0x000fe200080006ff */
[----:B--2---:R-:W-:-:S05]  /*03d0*/  LEA R0, R3, R0, 0x7 ;  /* 0x0000000003007211 */ /* 0x004fca00078e38ff */
[----:B------:R-:W-:Y:S01]  /*03e0*/  IMAD R2, R0, UR5, RZ ;  /* 0x0000000500027c24 */ /* 0x000fe2000f8e02ff */
[----:B------:R-:W-:Y:S01]  /*03f0*/  UIMAD.WIDE UR4, UR4, 0x2, URZ ;  /* 0x00000002040478a5 */ /* 0x000fe2000f8e02ff */
[----:B0-----:R-:W-:-:S03]  /*0400*/  IMAD R57, R47, 0x22, RZ ;  /* 0x000000222f397824 */ /* 0x001fc600078e02ff */
[C---:B------:R-:W-:Y:S01]  /*0410*/  SHF.L.U32 R61, R2.reuse, 0x1, RZ ;  /* 0x00000001023d7819 */ /* 0x040fe200000006ff */
[----:B------:R-:W-:Y:S01]  /*0420*/  IMAD.HI R2, R2, 0x2, RZ ;  /* 0x0000000202027827 */ /* 0x000fe200078e02ff */
[----:B------:R-:W-:Y:S02]  /*0430*/  SHF.L.U32 R11, R47, 0x3, RZ ;  /* 0x000000032f0b7819 */ /* 0x000fe400000006ff */
[----:B----4-:R-:W-:Y:S01]  /*0440*/  IADD3 R60, P1, P2, R61, UR7, R4 ;  /* 0x000000073d3c7c10 */ /* 0x010fe2000fa3e004 */
[C---:B------:R-:W-:Y:S01]  /*0450*/  IMAD R59, R47.reuse, 0x24, RZ ;  /* 0x000000242f3b7824 */ /* 0x040fe200078e02ff */
[C---:B------:R-:W-:Y:S01]  /*0460*/  SHF.L.U32 R55, R47.reuse, 0x4, RZ ;  /* 0x000000042f377819 */ /* 0x040fe200000006ff */
[C---:B------:R-:W-:Y:S01]  /*0470*/  IMAD R15, R47.reuse, 0xc, RZ ;  /* 0x0000000c2f0f7824 */ /* 0x040fe200078e02ff */
[----:B------:R-:W-:Y:S01]  /*0480*/  IADD3.X R61, PT, PT, R2, UR5, R5, P1, P2 ;  /* 0x00000005023d7c10 */ /* 0x000fe20008fe4405 */
[----:B------:R-:W-:Y:S01]  /*0490*/  BAR.SYNC.DEFER_BLOCKING 0x0 ;  /* 0x0000000000007b1d */ /* 0x000fe20000010000 */
[C---:B------:R-:W-:Y:S01]  /*04a0*/  IMAD R85, R47.reuse, 0x18, RZ ;  /* 0x000000182f557824 */ /* 0x040fe200078e02ff */
[CC--:B------:R-:W-:Y:S01]  /*04b0*/  LEA R58, P6, R47.reuse, R60.reuse, 0x4 ;  /* 0x0000003c2f3a7211 */ /* 0x0c0fe200078c20ff */
[----:B------:R-:W-:Y:S01]  /*04c0*/  ULEA UR12, UR6, UR12, 0x18 ;  /* 0x0000000c060c7291 */ /* 0x000fe2000f8ec0ff */
[CC--:B------:R-:W-:Y:S01]  /*04d0*/  LEA R56, P5, R47.reuse, R60.reuse, 0x5 ;  /* 0x0000003c2f387211 */ /* 0x0c0fe200078a28ff */
[----:B------:R-:W-:Y:S01]  /*04e0*/  IMAD R9, R47, 0x6, RZ ;  /* 0x000000062f097824 */ /* 0x000fe200078e02ff */
[-C--:B------:R-:W-:Y:S01]  /*04f0*/  IADD3 R4, P3, PT, R57, R60.reuse, RZ ;  /* 0x0000003c39047210 */ /* 0x080fe20007f7e0ff */
[----:B------:R-:W-:Y:S01]  /*0500*/  IMAD R93, R47, 0x30, RZ ;  /* 0x000000302f5d7824 */ /* 0x000fe200078e02ff */
[-C--:B------:R-:W-:Y:S01]  /*0510*/  IADD3 R6, P2, PT, R59, R60.reuse, RZ ;  /* 0x0000003c3b067210 */ /* 0x080fe20007f5e0ff */
[----:B------:R-:W-:Y:S01]  /*0520*/  IMAD R27, R47, 0xa, RZ ;  /* 0x0000000a2f1b7824 */ /* 0x000fe200078e02ff */
[-C--:B------:R-:W-:Y:S01]  /*0530*/  LEA.HI.X.SX32 R59, R11, R61.reuse, 0x1, P6 ;  /* 0x0000003d0b3b7211 */ /* 0x080fe200030f0eff */
[----:B------:R-:W-:Y:S01]  /*0540*/  IMAD R33, R47, 0xe, RZ ;  /* 0x0000000e2f217824 */ /* 0x000fe200078e02ff */
[----:B------:R-:W-:Y:S01]  /*0550*/  LEA.HI.X.SX32 R57, R55, R61, 0x1, P5 ;  /* 0x0000003d37397211 */ /* 0x000fe200028f0eff */
[----:B------:R-:W-:Y:S01]  /*0560*/  IMAD R7, R47, 0x12, RZ ;  /* 0x000000122f077824 */ /* 0x000fe200078e02ff */
[-C--:B------:R-:W-:Y:S01]  /*0570*/  IADD3 R8, P6, PT, R15, R60.reuse, RZ ;  /* 0x0000003c0f087210 */ /* 0x080fe20007fde0ff */
[----:B------:R-:W-:Y:S01]  /*0580*/  IMAD R37, R47, 0x14, RZ ;  /* 0x000000142f257824 */ /* 0x000fe200078e02ff */
[-C--:B------:R-:W-:Y:S01]  /*0590*/  IADD3 R10, P5, PT, R85, R60.reuse, RZ ;  /* 0x0000003c550a7210 */ /* 0x080fe20007fbe0ff */
[C---:B------:R-:W-:Y:S01]  /*05a0*/  IMAD R41, R47.reuse, 0x16, RZ ;  /* 0x000000162f297824 */ /* 0x040fe200078e02ff */
[C---:B------:R-:W-:Y:S01]  /*05b0*/  SHF.L.U32 R17, R47.reuse, 0x1, RZ ;  /* 0x000000012f117819 */ /* 0x040fe200000006ff */
[----:B------:R-:W-:Y:S01]  /*05c0*/  IMAD R29, R47, 0xb, RZ ;  /* 0x0000000b2f1d7824 */ /* 0x000fe200078e02ff */
[-C--:B------:R-:W-:Y:S01]  /*05d0*/  IADD3 R54, P1, PT, R9, R60.reuse, RZ ;  /* 0x0000003c09367210 */ /* 0x080fe20007f3e0ff */
[C---:B------:R-:W-:Y:S01]  /*05e0*/  IMAD R49, R47.reuse, 0x1a, RZ ;  /* 0x0000001a2f317824 */ /* 0x040fe200078e02ff */
[C---:B------:R-:W-:Y:S01]  /*05f0*/  LEA R3, R47.reuse, R47, 0x1 ;  /* 0x0000002f2f037211 */ /* 0x040fe200078e08ff */
[----:B------:R-:W-:Y:S01]  /*0600*/  IMAD R51, R47, 0x1c, RZ ;  /* 0x0000001c2f337824 */ /* 0x000fe200078e02ff */
[-C--:B------:R-:W-:Y:S01]  /*0610*/  LEA.HI.X.SX32 R9, R9, R61.reuse, 0x1, P6 ;  /* 0x0000003d09097211 */ /* 0x080fe200030f0eff */
[----:B------:R-:W0:Y:S01]  /*0620*/  LDS R64, [UR12] ;  /* 0x0000000cff407984 */ /* 0x000e220008000800 */
[----:B------:R-:W-:Y:S01]  /*0630*/  LEA.HI.X.SX32 R11, R15, R61, 0x1, P5 ;  /* 0x0000003d0f0b7211 */ /* 0x000fe200028f0eff */
[----:B------:R-:W-:Y:S01]  /*0640*/  IMAD R63, R47, 0x1e, RZ ;  /* 0x0000001e2f3f7824 */ /* 0x000fe200078e02ff */
[-C--:B------:R-:W-:Y:S01]  /*0650*/  IADD3 R2, P4, PT, R93, R60.reuse, RZ ;  /* 0x0000003c5d027210 */ /* 0x080fe20007f9e0ff */
[----:B------:R-:W-:Y:S01]  /*0660*/  BAR.SYNC.DEFER_BLOCKING 0x0 ;  /* 0x0000000000007b1d */ /* 0x000fe20000010000 */
[----:B------:R-:W-:-:S02]  /*0670*/  IADD3 R14, P6, PT, R17, R60, RZ ;  /* 0x0000003c110e7210 */ /* 0x000fc40007fde0ff */
[-C--:B------:R-:W-:Y:S02]  /*0680*/  LEA R16, P5, R47, R60.reuse, 0x2 ;  /* 0x0000003c2f107211 */ /* 0x080fe400078a10ff */
[-C--:B------:R-:W-:Y:S01]  /*0690*/  LEA.HI.X.SX32 R55, R3, R61.reuse, 0x1, P1 ;  /* 0x0000003d03377211 */ /* 0x080fe200008f0eff */
[----:B------:R-:W-:Y:S01]  /*06a0*/  IMAD R31, R47, 0xd, RZ ;  /* 0x0000000d2f1f7824 */ /* 0x000fe200078e02ff */
[-C--:B------:R-:W-:Y:S01]  /*06b0*/  LEA.HI.X.SX32 R3, R85, R61.reuse, 0x1, P4 ;  /* 0x0000003d55037211 */ /* 0x080fe200020f0eff */
[C---:B------:R-:W-:Y:S01]  /*06c0*/  IMAD R87, R47.reuse, 0x26, RZ ;  /* 0x000000262f577824 */ /* 0x040fe200078e02ff */
[CC--:B------:R-:W-:Y:S01]  /*06d0*/  LEA.HI.X.SX32 R15, R47.reuse, R61.reuse, 0x1, P6 ;  /* 0x0000003d2f0f7211 */ /* 0x0c0fe200030f0eff */
[----:B------:R-:W-:Y:S01]  /*06e0*/  IMAD R89, R47, 0x28, RZ ;  /* 0x000000282f597824 */ /* 0x000fe200078e02ff */
[----:B------:R-:W-:Y:S01]  /*06f0*/  LEA.HI.X.SX32 R17, R17, R61, 0x1, P5 ;  /* 0x0000003d11117211 */ /* 0x000fe200028f0eff */
[C---:B------:R-:W-:Y:S01]  /*0700*/  IMAD R91, R47.reuse, 0x2a, RZ ;  /* 0x0000002a2f5b7824 */ /* 0x040fe200078e02ff */
[C---:B------:R-:W-:Y:S01]  /*0710*/  SHF.L.U32 R19, R47.reuse, 0x2, RZ ;  /* 0x000000022f137819 */ /* 0x040fe200000006ff */
[C---:B------:R-:W-:Y:S01]  /*0720*/  IMAD R83, R47.reuse, 0x2c, RZ ;  /* 0x0000002c2f537824 */ /* 0x040fe200078e02ff */
[CC--:B------:R-:W-:Y:S01]  /*0730*/  LEA R21, R47.reuse, R47.reuse, 0x2 ;  /* 0x0000002f2f157211 */ /* 0x0c0fe200078e10ff */
[C---:B------:R-:W-:Y:S01]  /*0740*/  IMAD R81, R47.reuse, 0x2e, RZ ;  /* 0x0000002e2f517824 */ /* 0x040fe200078e02ff */
[C---:B------:R-:W-:Y:S01]  /*0750*/  LEA R23, R47.reuse, -R47, 0x3 ;  /* 0x8000002f2f177211 */ /* 0x040fe200078e18ff */
[C---:B------:R-:W-:Y:S01]  /*0760*/  IMAD R79, R47.reuse, 0x32, RZ ;  /* 0x000000322f4f7824 */ /* 0x040fe200078e02ff */
        /* <DEDUP_REMOVED lines=8> */
[-C--:B------:R-:W-:Y:S01]  /*07f0*/  LEA.HI.X.SX32 R21, R21, R61.reuse, 0x1, P6 ;  /* 0x0000003d15157211 */ /* 0x080fe200030f0eff */
[----:B------:R-:W-:Y:S01]  /*0800*/  IMAD R77, R47, 0x34, RZ ;  /* 0x000000342f4d7824 */ /* 0x000fe200078e02ff */
[----:B------:R-:W-:Y:S01]  /*0810*/  LEA.HI.X.SX32 R23, R23, R61, 0x1, P5 ;  /* 0x0000003d17177211 */ /* 0x000fe200028f0eff */
[C---:B------:R-:W-:Y:S01]  /*0820*/  IMAD R75, R47.reuse, 0x36, RZ ;  /* 0x000000362f4b7824 */ /* 0x040fe200078e02ff */
[C---:B------:R-:W-:Y:S01]  /*0830*/  LEA R25, R47.reuse, R47, 0x3 ;  /* 0x0000002f2f197211 */ /* 0x040fe200078e18ff */
[----:B------:R-:W-:Y:S01]  /*0840*/  IMAD R73, R47, 0x38, RZ ;  /* 0x000000382f497824 */ /* 0x000fe200078e02ff */
[-C--:B------:R-:W-:Y:S01]  /*0850*/  IADD3 R24, P4, PT, R7, R60.reuse, RZ ;  /* 0x0000003c07187210 */ /* 0x080fe20007f9e0ff */
[----:B------:R-:W-:Y:S01]  /*0860*/  IMAD R71, R47, 0x3a, RZ ;  /* 0x0000003a2f477824 */ /* 0x000fe200078e02ff */
[-C--:B------:R-:W-:Y:S01]  /*0870*/  IADD3 R26, P6, PT, R37, R60.reuse, RZ ;  /* 0x0000003c251a7210 */ /* 0x080fe20007fde0ff */
[----:B------:R-:W-:Y:S01]  /*0880*/  IMAD R69, R47, 0x3c, RZ ;  /* 0x0000003c2f457824 */ /* 0x000fe200078e02ff */
[----:B------:R-:W-:Y:S01]  /*0890*/  IADD3 R28, P5, PT, R41, R60, RZ ;  /* 0x0000003c291c7210 */ /* 0x000fe20007fbe0ff */
[----:B------:R-:W-:Y:S01]  /*08a0*/  IMAD R65, R47, 0x3e, RZ ;  /* 0x0000003e2f417824 */ /* 0x000fe200078e02ff */
[-C--:B------:R-:W-:Y:S01]  /*08b0*/  LEA.HI.X.SX32 R25, R25, R61.reuse, 0x1, P4 ;  /* 0x0000003d19197211 */ /* 0x080fe200020f0eff */
[----:B-1----:R-:W5:Y:S01]  /*08c0*/  LDG.E.U16 R67, desc[UR26][R60.64] ;  /* 0x0000001a3c437981 */ /* 0x002f62000c1e1500 */
[-C--:B------:R-:W-:Y:S01]  /*08d0*/  LEA.HI.X.SX32 R27, R27, R61.reuse, 0x1, P6 ;  /* 0x0000003d1b1b7211 */ /* 0x080fe200030f0eff */
[----:B------:R-:W-:Y:S01]  /*08e0*/  IMAD R53, R47, 0x1b, RZ ;  /* 0x0000001b2f357824 */ /* 0x000fe200078e02ff */
[----:B------:R-:W-:Y:S01]  /*08f0*/  LEA.HI.X.SX32 R29, R29, R61, 0x1, P5 ;  /* 0x0000003d1d1d7211 */ /* 0x000fe200028f0eff */
[----:B------:R-:W1:Y:S01]  /*0900*/  LDCU UR4, c[0x0][0x3c8] ;  /* 0x00007900ff0477ac */ /* 0x000e620008000800 */
[CC--:B------:R-:W-:Y:S01]  /*0910*/  LEA R35, R47.reuse, -R47.reuse, 0x4 ;  /* 0x8000002f2f237211 */ /* 0x0c0fe200078e20ff */
[----:B------:R-:W5:Y:S01]  /*0920*/  LDG.E.U16 R8, desc[UR26][R8.64] ;  /* 0x0000001a08087981 */ /* 0x000f62000c1e1500 */
[----:B------:R-:W-:-:S02]  /*0930*/  LEA R5, R47, R47, 0x4 ;  /* 0x0000002f2f057211 */ /* 0x000fc400078e20ff */
[-C--:B------:R-:W-:Y:S01]  /*0940*/  IADD3 R30, P4, PT, R49, R60.reuse, RZ ;  /* 0x0000003c311e7210 */ /* 0x080fe20007f9e0ff */
[----:B------:R-:W5:Y:S01]  /*0950*/  LDG.E.U16 R10, desc[UR26][R10.64] ;  /* 0x0000001a0a0a7981 */ /* 0x000f62000c1e1500 */
[-C--:B------:R-:W-:Y:S02]  /*0960*/  IADD3 R32, P6, PT, R51, R60.reuse, RZ ;  /* 0x0000003c33207210 */ /* 0x080fe40007fde0ff */
[----:B------:R-:W-:Y:S01]  /*0970*/  IADD3 R34, P5, PT, R63, R60, RZ ;  /* 0x0000003c3f227210 */ /* 0x000fe20007fbe0ff */
[----:B------:R-:W5:Y:S01]  /*0980*/  LDG.E.U16 R14, desc[UR26][R14.64] ;  /* 0x0000001a0e0e7981 */ /* 0x000f62000c1e1500 */
[-C--:B------:R-:W-:Y:S02]  /*0990*/  LEA.HI.X.SX32 R31, R31, R61.reuse, 0x1, P4 ;  /* 0x0000003d1f1f7211 */ /* 0x080fe400020f0eff */
[-C--:B------:R-:W-:Y:S01]  /*09a0*/  LEA.HI.X.SX32 R33, R33, R61.reuse, 0x1, P6 ;  /* 0x0000003d21217211 */ /* 0x080fe200030f0eff */
[----:B------:R-:W5:Y:S01]  /*09b0*/  LDG.E.U16 R16, desc[UR26][R16.64] ;  /* 0x0000001a10107981 */ /* 0x000f62000c1e1500 */
[----:B------:R-:W-:-:S02]  /*09c0*/  LEA.HI.X.SX32 R35, R35, R61, 0x1, P5 ;  /* 0x0000003d23237211 */ /* 0x000fc400028f0eff */
[----:B------:R-:W-:Y:S01]  /*09d0*/  LEA.HI.X.SX32 R5, R5, R61, 0x1, P3 ;  /* 0x0000003d05057211 */ /* 0x000fe200018f0eff */
[----:B------:R-:W5:Y:S01]  /*09e0*/  LDG.E.U16 R68, desc[UR26][R58.64] ;  /* 0x0000001a3a447981 */ /* 0x000f62000c1e1500 */
[-C--:B------:R-:W-:Y:S02]  /*09f0*/  IADD3 R12, P1, PT, R87, R60.reuse, RZ ;  /* 0x0000003c570c7210 */ /* 0x080fe40007f3e0ff */
[-C--:B------:R-:W-:Y:S01]  /*0a00*/  IADD3 R36, P4, PT, R89, R60.reuse, RZ ;  /* 0x0000003c59247210 */ /* 0x080fe20007f9e0ff */
[----:B------:R2:W5:Y:S01]  /*0a10*/  LDG.E.U16 R9, desc[UR26][R4.64] ;  /* 0x0000001a04097981 */ /* 0x000562000c1e1500 */
[-C--:B------:R-:W-:Y:S02]  /*0a20*/  IADD3 R38, P6, PT, R91, R60.reuse, RZ ;  /* 0x0000003c5b267210 */ /* 0x080fe40007fde0ff */
[-C--:B------:R-:W-:Y:S01]  /*0a30*/  IADD3 R40, P5, PT, R83, R60.reuse, RZ ;  /* 0x0000003c53287210 */ /* 0x080fe20007fbe0ff */
[----:B------:R-:W5:Y:S01]  /*0a40*/  LDG.E.U16 R56, desc[UR26][R56.64] ;  /* 0x0000001a38387981 */ /* 0x000f62000c1e1500 */
[----:B------:R-:W-:-:S02]  /*0a50*/  IADD3 R42, P3, PT, R81, R60, RZ ;  /* 0x0000003c512a7210 */ /* 0x000fc40007f7e0ff */
[-C--:B------:R-:W-:Y:S01]  /*0a60*/  LEA.HI.X.SX32 R7, R7, R61.reuse, 0x1, P2 ;  /* 0x0000003d07077211 */ /* 0x080fe200010f0eff */
[----:B------:R-:W5:Y:S01]  /*0a70*/  LDG.E.U16 R54, desc[UR26][R54.64] ;  /* 0x0000001a36367981 */ /* 0x000f62000c1e1500 */
[----:B------:R-:W-:Y:S01]  /*0a80*/  IADD3 R44, P2, PT, R79, R60, RZ ;  /* 0x0000003c4f2c7210 */ /* 0x000fe20007f5e0ff */
[----:B--2---:R-:W2:Y:S01]  /*0a90*/  LDC.64 R4, c[0x0][0x388] ;  /* 0x0000e200ff047b82 */ /* 0x004ea20000000a00 */
[-C--:B------:R-:W-:Y:S01]  /*0aa0*/  LEA.HI.X.SX32 R13, R13, R61.reuse, 0x1, P1 ;  /* 0x0000003d0d0d7211 */ /* 0x080fe200008f0eff */
        /* <DEDUP_REMOVED lines=14> */
[----:B------:R-:W-:Y:S01]  /*0b90*/  LEA.HI.X.SX32 R45, R45, R61, 0x1, P2 ;  /* 0x0000003d2d2d7211 */ /* 0x000fe200010f0eff */
[----:B------:R-:W5:Y:S01]  /*0ba0*/  LDG.E.U16 R20, desc[UR26][R20.64] ;  /* 0x0000001a14147981 */ /* 0x000f62000c1e1500 */
[----:B------:R-:W-:Y:S01]  /*0bb0*/  IADD3 R60, P2, PT, R65, R60, RZ ;  /* 0x0000003c413c7210 */ /* 0x000fe20007f5e0ff */
[C---:B------:R-:W-:Y:S01]  /*0bc0*/  IMAD R65, R47.reuse, 0x1d, RZ ;  /* 0x0000001d2f417824 */ /* 0x040fe200078e02ff */
[----:B------:R-:W-:Y:S01]  /*0bd0*/  LEA R69, R47, -R47, 0x5 ;  /* 0x8000002f2f457211 */ /* 0x000fe200078e28ff */
[----:B------:R-:W5:Y:S01]  /*0be0*/  LDG.E.U16 R22, desc[UR26][R22.64] ;  /* 0x0000001a16167981 */ /* 0x000f62000c1e1500 */
[-C--:B------:R-:W-:Y:S02]  /*0bf0*/  LEA.HI.X.SX32 R47, R49, R61.reuse, 0x1, P1 ;  /* 0x0000003d312f7211 */ /* 0x080fe400008f0eff */
[-C--:B------:R-:W-:Y:S01]  /*0c00*/  LEA.HI.X.SX32 R49, R53, R61.reuse, 0x1, P4 ;  /* 0x0000003d35317211 */ /* 0x080fe200020f0eff */
[----:B------:R-:W5:Y:S01]  /*0c10*/  LDG.E.U16 R24, desc[UR26][R24.64] ;  /* 0x0000001a18187981 */ /* 0x000f62000c1e1500 */
[----:B------:R-:W-:-:S02]  /*0c20*/  LEA.HI.X.SX32 R51, R51, R61, 0x1, P6 ;  /* 0x0000003d33337211 */ /* 0x000fc400030f0eff */
[-C--:B------:R-:W-:Y:S01]  /*0c30*/  LEA.HI.X.SX32 R53, R65, R61.reuse, 0x1, P5 ;  /* 0x0000003d41357211 */ /* 0x080fe200028f0eff */
[----:B------:R-:W5:Y:S01]  /*0c40*/  LDG.E.U16 R26, desc[UR26][R26.64] ;  /* 0x0000001a1a1a7981 */ /* 0x000f62000c1e1500 */
[-C--:B------:R-:W-:Y:S02]  /*0c50*/  LEA.HI.X.SX32 R63, R63, R61.reuse, 0x1, P3 ;  /* 0x0000003d3f3f7211 */ /* 0x080fe400018f0eff */
[----:B------:R-:W-:Y:S01]  /*0c60*/  LEA.HI.X.SX32 R61, R69, R61, 0x1, P2 ;  /* 0x0000003d453d7211 */ /* 0x000fe200010f0eff */
[----:B------:R-:W5:Y:S04]  /*0c70*/  LDG.E.U16 R28, desc[UR26][R28.64] ;  /* 0x0000001a1c1c7981 */ /* 0x000f68000c1e1500 */
[----:B------:R4:W5:Y:S01]  /*0c80*/  LDG.E.U16 R69, desc[UR26][R2.64] ;  /* 0x0000001a02457981 */ /* 0x000962000c1e1500 */
[----:B---3--:R-:W-:-:S02]  /*0c90*/  SHF.R.U32.HI R38, RZ, 0x5, R66 ;  /* 0x00000005ff267819 */ /* 0x008fc40000011642 */
[----:B------:R-:W-:Y:S01]  /*0ca0*/  LOP3.LUT R7, R66, 0x1f, RZ, 0xc0, !PT ;  /* 0x0000001f42077812 */ /* 0x000fe200078ec0ff */
[----:B------:R3:W5:Y:S01]  /*0cb0*/  LDG.E.U16 R15, desc[UR26][R62.64] ;  /* 0x0000001a3e0f7981 */ /* 0x000762000c1e1500 */
[----:B------:R-:W-:Y:S02]  /*0cc0*/  SHF.R.U32.HI R13, RZ, 0x5, R66 ;  /* 0x00000005ff0d7819 */ /* 0x000fe40000011642 */
[----:B0-----:R-:W-:Y:S01]  /*0cd0*/  R2UR UR32, R64 ;  /* 0x00000000402072ca */ /* 0x001fe200000e0000 */
[----:B------:R0:W5:Y:S01]  /*0ce0*/  LDG.E.U16 R17, desc[UR26][R60.64] ;  /* 0x0000001a3c117981 */ /* 0x000162000c1e1500 */
[----:B----4-:R-:W4:Y:S01]  /*0cf0*/  LDC.64 R2, c[0x0][0x3c0] ;  /* 0x0000f000ff027b82 */ /* 0x010f220000000a00 */
[----:B------:R-:W-:Y:S01]  /*0d00*/  SGXT.U32 R38, R38, 0x2 ;  /* 0x000000022626781a */ /* 0x000fe20000000000 */
[----:B-1----:R-:W-:Y:S01]  /*0d10*/  IMAD R11, R7, UR4, RZ ;  /* 0x00000004070b7c24 */ /* 0x002fe2000f8e02ff */
[----:B------:R-:W-:Y:S01]  /*0d20*/  R2UR UR17, R13 ;  /* 0x000000000d1172ca */ /* 0x000fe200000e0000 */
[----:B------:R1:W5:Y:S03]  /*0d30*/  LDG.E.U16 R30, desc[UR26][R30.64] ;  /* 0x0000001a1e1e7981 */ /* 0x000366000c1e1500 */
[C---:B------:R-:W-:Y:S01]  /*0d40*/  SHF.L.U32 R13, R11.reuse, 0x1, RZ ;  /* 0x000000010b0d7819 */ /* 0x040fe200000006ff */
[----:B------:R-:W-:Y:S01]  /*0d50*/  IMAD.HI R11, R11, 0x2, RZ ;  /* 0x000000020b0b7827 */ /* 0x000fe200078e02ff */
[----:B------:R-:W-:Y:S01]  /*0d60*/  LOP3.LUT R70, R66, 0x40, RZ, 0xc0, !PT ;  /* 0x0000004042467812 */ /* 0x000fe200078ec0ff */
[----:B------:R1:W5:Y:S04]  /*0d70*/  LDG.E.U16 R32, desc[UR26][R32.64] ;  /* 0x0000001a20207981 */ /* 0x000368000c1e1500 */
[----:B------:R1:W5:Y:S04]  /*0d80*/  LDG.E.U16 R34, desc[UR26][R34.64] ;  /* 0x0000001a22227981 */ /* 0x000368000c1e1500 */
[----:B------:R1:W5:Y:S04]  /*0d90*/  LDG.E.U16 R36, desc[UR26][R36.64] ;  /* 0x0000001a24247981 */ /* 0x000368000c1e1500 */
[----:B------:R1:W5:Y:S01]  /*0da0*/  LDG.E.U16 R42, desc[UR26][R42.64] ;  /* 0x0000001a2a2a7981 */ /* 0x000362000c1e1500 */
[----:B----4-:R-:W-:-:S02]  /*0db0*/  IMAD R2, R2, UR9, RZ ;  /* 0x0000000902027c24 */ /* 0x010fc4000f8e02ff */
[----:B------:R-:W-:Y:S01]  /*0dc0*/  IMAD R38, R38, R3, RZ ;  /* 0x0000000326267224 */ /* 0x000fe200078e02ff */
[----:B------:R1:W5:Y:S02]  /*0dd0*/  LDG.E.U16 R44, desc[UR26][R44.64] ;  /* 0x0000001a2c2c7981 */ /* 0x000364000c1e1500 */
[C---:B------:R-:W-:Y:S02]  /*0de0*/  SHF.L.U32 R7, R2.reuse, 0x1, RZ ;  /* 0x0000000102077819 */ /* 0x040fe400000006ff */
[----:B------:R-:W-:Y:S01]  /*0df0*/  LEA R40, R3, R38, 0x2 ;  /* 0x0000002603287211 */ /* 0x000fe200078e10ff */
[----:B------:R-:W-:Y:S01]  /*0e00*/  IMAD.HI R2, R2, 0x2, RZ ;  /* 0x0000000202027827 */ /* 0x000fe200078e02ff */
[----:B--2---:R-:W-:Y:S01]  /*0e10*/  IADD3 R13, P1, P2, R13, R4, R7 ;  /* 0x000000040d0d7210 */ /* 0x004fe20007a3e007 */
[----:B------:R1:W5:Y:S01]  /*0e20*/  LDG.E.U16 R46, desc[UR26][R46.64] ;  /* 0x0000001a2e2e7981 */ /* 0x000362000c1e1500 */
[----:B------:R-:W-:Y:S02]  /*0e30*/  LEA R4, R3, R40, 0x2 ;  /* 0x0000002803047211 */ /* 0x000fe400078e10ff */
[----:B------:R-:W-:Y:S01]  /*0e40*/  IADD3.X R5, PT, PT, R11, R5, R2, P1, P2 ;  /* 0x000000050b057210 */ /* 0x000fe20000fe4402 */
[----:B------:R1:W5:Y:S01]  /*0e50*/  LDG.E.U16 R48, desc[UR26][R48.64] ;  /* 0x0000001a30307981 */ /* 0x000362000c1e1500 */
[----:B------:R-:W-:-:S02]  /*0e60*/  SHF.L.U32 R7, R66, 0x1, RZ ;  /* 0x0000000142077819 */ /* 0x000fc400000006ff */
[----:B------:R-:W-:Y:S01]  /*0e70*/  LEA R2, R3, R4, 0x2 ;  /* 0x0000000403027211 */ /* 0x000fe200078e10ff */
[----:B------:R1:W5:Y:S01]  /*0e80*/  LDG.E.U16 R50, desc[UR26][R50.64] ;  /* 0x0000001a32327981 */ /* 0x000362000c1e1500 */
[----:B------:R-:W-:Y:S02]  /*0e90*/  LOP3.LUT R7, R7, 0x7e, RZ, 0xc0, !PT ;  /* 0x0000007e07077812 */ /* 0x000fe400078ec0ff */
[-C--:B------:R-:W-:Y:S01]  /*0ea0*/  LEA R64, P1, R38, R13.reuse, 0x1 ;  /* 0x0000000d26407211 */ /* 0x080fe200078208ff */
[----:B------:R1:W5:Y:S01]  /*0eb0*/  LDG.E.U16 R52, desc[UR26][R52.64] ;  /* 0x0000001a34347981 */ /* 0x000362000c1e1500 */
[-C--:B---3--:R-:W-:Y:S02]  /*0ec0*/  LEA R62, P2, R40, R13.reuse, 0x1 ;  /* 0x0000000d283e7211 */ /* 0x088fe400078408ff */
[-C--:B0-----:R-:W-:Y:S02]  /*0ed0*/  LEA R60, P3, R4, R13.reuse, 0x1 ;  /* 0x0000000d043c7211 */ /* 0x081fe400078608ff */
[----:B------:R-:W-:-:S02]  /*0ee0*/  LEA R58, P4, R2, R13, 0x1 ;  /* 0x0000000d023a7211 */ /* 0x000fc400078808ff */
[-C--:B------:R-:W-:Y:S02]  /*0ef0*/  LEA.HI.X.SX32 R65, R38, R5.reuse, 0x1, P1 ;  /* 0x0000000526417211 */ /* 0x080fe400008f0eff */
[-C--:B------:R-:W-:Y:S02]  /*0f00*/  LEA.HI.X.SX32 R63, R40, R5.reuse, 0x1, P2 ;  /* 0x00000005283f7211 */ /* 0x080fe400010f0eff */
[-C--:B------:R-:W-:Y:S02]  /*0f10*/  LEA.HI.X.SX32 R61, R4, R5.reuse, 0x1, P3 ;  /* 0x00000005043d7211 */ /* 0x080fe400018f0eff */
[----:B------:R-:W-:Y:S02]  /*0f20*/  LEA.HI.X.SX32 R59, R2, R5, 0x1, P4 ;  /* 0x00000005023b7211 */ /* 0x000fe400020f0eff */
[----:B------:R-:W-:Y:S01]  /*0f30*/  LEA R70, R70, R7, 0x6 ;  /* 0x0000000746467211 */ /* 0x000fe200078e30ff */
[----:B-1----:R-:W-:Y:S06]  /*0f40*/  @P0 BRA `(.L_x_5) ;  /* 0x0000000000180947 */ /* 0x002fec0003800000 */
[----:B------:R-:W-:Y:S01]  /*0f50*/  ELECT P1, URZ, PT ;  /* 0x0000000000ff782f */ /* 0x000fe20003820000 */
[----:B------:R-:W-:Y:S01]  /*0f60*/  HFMA2 R2, -RZ, RZ, 0, 5.9604644775390625e-08 ;  /* 0x00000001ff027431 */ /* 0x000fe200000001ff */
[----:B------:R-:W-:Y:S01]  /*0f70*/  UMOV UR4, 0x40 ;  /* 0x0000004000047882 */ /* 0x000fe20000000000 */
[----:B------:R-:W-:Y:S01]  /*0f80*/  UVIRTCOUNT.DEALLOC.SMPOOL 0x80 ;  /* 0x000000800000784c */ /* 0x000fe20000000000 */
[----:B------:R-:W-:-:S09]  /*0f90*/  ULEA UR4, UR6, UR4, 0x18 ;  /* 0x0000000406047291 */ /* 0x000fd2000f8ec0ff */
[----:B------:R0:W-:Y:S03]  /*0fa0*/  @P1 STS.U8 [UR4], R2 ;  /* 0x00000002ff001988 */ /* 0x0001e60008000004 */
.L_x_5:
[----:B------:R-:W-:Y:S01]  /*0fb0*/  USHF.L.U32 UR4, UR17, 0x15, URZ ;  /* 0x0000001511047899 */ /* 0x000fe200080006ff */
[C---:B------:R-:W-:Y:S01]  /*0fc0*/  LOP3.LUT R5, R70.reuse, 0x10, RZ, 0x3c, !PT ;  /* 0x0000001046057812 */ /* 0x040fe200078e3cff */
[----:B-----5:R-:W-:Y:S01]  /*0fd0*/  STS.U16 [R70+UR12+0x400], R68 ;  /* 0x0004004446007988 */ /* 0x020fe2000800040c */
[C---:B------:R-:W-:Y:S01]  /*0fe0*/  LOP3.LUT R11, R70.reuse, 0x20, RZ, 0x3c, !PT ;  /* 0x00000020460b7812 */ /* 0x040fe200078e3cff */
[----:B------:R-:W-:Y:S01]  /*0ff0*/  ULOP3.LUT UR4, UR4, 0x600000, URZ, 0xc0, !UPT ;  /* 0x0060000004047892 */ /* 0x000fe2000f8ec0ff */
[C---:B------:R-:W-:Y:S01]  /*1000*/  LOP3.LUT R13, R70.reuse, 0x30, RZ, 0x3c, !PT ;  /* 0x00000030460d7812 */ /* 0x040fe200078e3cff */
[----:B------:R-:W-:Y:S01]  /*1010*/  STS.U16 [R70+UR12+0x800], R56 ;  /* 0x0008003846007988 */ /* 0x000fe2000800040c */
[C---:B------:R-:W-:Y:S01]  /*1020*/  LOP3.LUT R19, R70.reuse, 0x40, RZ, 0x3c, !PT ;  /* 0x0000004046137812 */ /* 0x040fe200078e3cff */
[----:B------:R-:W-:Y:S01]  /*1030*/  UIADD3 UR13, UPT, UPT, UR32, UR4, URZ ;  /* 0x00000004200d7290 */ /* 0x000fe2000fffe0ff */
[----:B0-----:R-:W-:Y:S01]  /*1040*/  LOP3.LUT R2, R70, 0x60, RZ, 0x3c, !PT ;  /* 0x0000006046027812 */ /* 0x001fe200078e3cff */
[----:B------:R-:W-:Y:S01]  /*1050*/  STS.U16 [R70+UR12+0xc00], R69 ;  /* 0x000c004546007988 */ /* 0x000fe2000800040c */
[----:B------:R-:W-:Y:S01]  /*1060*/  LOP3.LUT P1, RZ, R66, 0x7f, RZ, 0xc0, !PT ;  /* 0x0000007f42ff7812 */ /* 0x000fe2000782c0ff */
[----:B------:R-:W-:Y:S01]  /*1070*/  UMOV UR11, 0x1 ;  /* 0x00000001000b7882 */ /* 0x000fe20000000000 */
[----:B------:R-:W0:Y:S01]  /*1080*/  LDCU UR28, c[0x0][0x3f0] ;  /* 0x00007e00ff1c77ac */ /* 0x000e220008000800 */
[----:B------:R-:W-:Y:S01]  /*1090*/  STS.U16 [R70+UR12], R67 ;  /* 0x0000004346007988 */ /* 0x000fe2000800040c */
[----:B------:R-:W-:-:S03]  /*10a0*/  UIADD3 UR14, UPT, UPT, UR12, 0x2c00, URZ ;  /* 0x00002c000c0e7890 */ /* 0x000fc6000fffe0ff */
[----:B------:R-:W-:Y:S01]  /*10b0*/  STS.U16 [R5+UR12+0x80], R14 ;  /* 0x0000800e05007988 */ /* 0x000fe2000800040c */
[----:B------:R-:W1:Y:S03]  /*10c0*/  LDCU.64 UR6, c[0x0][0x3d0] ;  /* 0x00007a00ff0677ac */ /* 0x000e660008000a00 */
[----:B------:R-:W-:Y:S02]  /*10d0*/  STS.U16 [R5+UR12+0x480], R24 ;  /* 0x0004801805007988 */ /* 0x000fe4000800040c */
[----:B------:R-:W-:Y:S01]  /*10e0*/  VOTEU.ALL UP0, P1 ;  /* 0x0000000000ff7886 */ /* 0x000fe20000800000 */
[----:B------:R-:W-:Y:S01]  /*10f0*/  VOTEU.ALL UP1, P1 ;  /* 0x0000000000ff7886 */ /* 0x000fe20000820000 */
[----:B------:R2:W-:Y:S03]  /*1100*/  STS.U16 [R5+UR12+0x880], R9 ;  /* 0x0008800905007988 */ /* 0x0005e6000800040c */
[----:B------:R-:W-:-:S04]  /*1110*/  @!UP0 UIADD3 UR4, UPT, UPT, -UR11, 0x100000, URZ ;  /* 0x001000000b048890 */ /* 0x000fc8000fffe1ff */
[----:B------:R-:W-:Y:S02]  /*1120*/  @!UP0 USHF.L.U32 UR5, UR4, 0xb, URZ ;  /* 0x0000000b04058899 */ /* 0x000fe400080006ff */
[----:B------:R-:W-:Y:S01]  /*1130*/  @!UP0 USHF.L.U32 UR4, UR4, 0x1, URZ ;  /* 0x0000000104048899 */ /* 0x000fe200080006ff */
[----:B------:R3:W-:Y:S01]  /*1140*/  STS.U16 [R5+UR12+0xc80], R44 ;  /* 0x000c802c05007988 */ /* 0x0007e2000800040c */
[----:B0-----:R-:W-:-:S03]  /*1150*/  UISETP.GT.AND UP2, UPT, UR28, URZ, UPT ;  /* 0x000000ff1c00728c */ /* 0x001fc6000bf44270 */
[----:B------:R-:W-:Y:S01]  /*1160*/  STS.U16 [R11+UR12+0x100], R16 ;  /* 0x000100100b007988 */ /* 0x000fe2000800040c */
[----:B--2---:R-:W-:-:S03]  /*1170*/  LOP3.LUT R9, R70, 0x70, RZ, 0x3c, !PT ;  /* 0x0000007046097812 */ /* 0x004fc600078e3cff */
[----:B------:R-:W-:Y:S01]  /*1180*/  STS.U16 [R11+UR12+0x500], R26 ;  /* 0x0005001a0b007988 */ /* 0x000fe2000800040c */
[----:B------:R-:W-:Y:S02]  /*1190*/  PLOP3.LUT P2, PT, PT, PT, UP2, 0x80, 0x8 ;  /* 0x000000000008781c */ /* 0x000fe40003f4f028 */
[----:B---3--:R-:W-:Y:S01]  /*11a0*/  LOP3.LUT R5, R70, 0x50, RZ, 0x3c, !PT ;  /* 0x0000005046057812 */ /* 0x008fe200078e3cff */
[----:B------:R-:W-:Y:S04]  /*11b0*/  STS.U16 [R11+UR12+0x900], R6 ;  /* 0x000900060b007988 */ /* 0x000fe8000800040c */
[----:B------:R0:W-:Y:S04]  /*11c0*/  STS.U16 [R11+UR12+0xd00], R46 ;  /* 0x000d002e0b007988 */ /* 0x0001e8000800040c */
[----:B------:R-:W-:Y:S04]  /*11d0*/  STS.U16 [R13+UR12+0x180], R54 ;  /* 0x000180360d007988 */ /* 0x000fe8000800040c */
[----:B------:R-:W-:Y:S01]  /*11e0*/  STS.U16 [R13+UR12+0x580], R28 ;  /* 0x0005801c0d007988 */ /* 0x000fe2000800040c */
[----:B0-----:R-:W-:-:S03]  /*11f0*/  PRMT R11, RZ, 0x7610, R11 ;  /* 0x00007610ff0b7816 */ /* 0x001fc6000000000b */
        /* <DEDUP_REMOVED lines=9> */
[----:B0-----:R-:W-:Y:S01]  /*1290*/  PRMT R19, RZ, 0x7610, R19 ;  /* 0x00007610ff137816 */ /* 0x001fe20000000013 */
[----:B------:R-:W0:Y:S02]  /*12a0*/  LDC.64 R50, c[0x0][0x390] ;  /* 0x0000e400ff327b82 */ /* 0x000e240000000a00 */
[----:B------:R-:W-:Y:S04]  /*12b0*/  STS.U16 [R5+UR12+0xa80], R39 ;  /* 0x000a802705007988 */ /* 0x000fe8000800040c */
[----:B------:R-:W-:Y:S04]  /*12c0*/  STS.U16 [R5+UR12+0xe80], R52 ;  /* 0x000e803405007988 */ /* 0x000fe8000800040c */
[----:B------:R-:W-:Y:S04]  /*12d0*/  STS.U16 [R2+UR12+0x300], R8 ;  /* 0x0003000802007988 */ /* 0x000fe8000800040c */
[----:B------:R-:W-:Y:S04]  /*12e0*/  STS.U16 [R2+UR12+0x700], R32 ;  /* 0x0007002002007988 */ /* 0x000fe8000800040c */
[----:B------:R-:W-:Y:S04]  /*12f0*/  STS.U16 [R2+UR12+0xb00], R41 ;  /* 0x000b002902007988 */ /* 0x000fe8000800040c */
[----:B------:R2:W-:Y:S04]  /*1300*/  STS.U16 [R2+UR12+0xf00], R15 ;  /* 0x000f000f02007988 */ /* 0x0005e8000800040c */
[----:B------:R-:W-:Y:S04]  /*1310*/  STS.U16 [R9+UR12+0x380], R22 ;  /* 0x0003801609007988 */ /* 0x000fe8000800040c */
[----:B------:R-:W-:Y:S01]  /*1320*/  STS.U16 [R9+UR12+0x780], R34 ;  /* 0x0007802209007988 */ /* 0x000fe2000800040c */
[----:B--2---:R-:W-:-:S03]  /*1330*/  PRMT R15, RZ, 0x7610, R15 ;  /* 0x00007610ff0f7816 */ /* 0x004fc6000000000f */
[----:B------:R-:W-:Y:S04]  /*1340*/  STS.U16 [R9+UR12+0xb80], R42 ;  /* 0x000b802a09007988 */ /* 0x000fe8000800040c */
[----:B------:R2:W-:Y:S01]  /*1350*/  STS.U16 [R9+UR12+0xf80], R17 ;  /* 0x000f801109007988 */ /* 0x0005e2000800040c */
[----:B------:R-:W-:Y:S01]  /*1360*/  STTM.x32 tmem[UR13], RZ ;  /* 0x000000ff000079ed */ /* 0x000fe200082c000d */
[----:B------:R-:W3:Y:S02]  /*1370*/  FENCE.VIEW.ASYNC.T ;  /* 0x00000000000073c6 */ /* 0x000ee40000000200 */
[----:B---3--:R-:W-:Y:S01]  /*1380*/  BAR.SYNC.DEFER_BLOCKING 0x0 ;  /* 0x0000000000007b1d */ /* 0x008fe20000010000 */
[----:B------:R-:W-:Y:S01]  /*1390*/  LOP3.LUT R2, R66, 0xf, RZ, 0xc0, !PT ;  /* 0x0000000f42027812 */ /* 0x000fe200078ec0ff */
[----:B-1----:R-:W-:Y:S01]  /*13a0*/  UIMAD UR6, UR9, UR6, URZ ;  /* 0x00000006090672a4 */ /* 0x002fe2000f8e02ff */
[----:B------:R-:W-:-:S05]  /*13b0*/  SHF.R.U32.HI R5, RZ, 0x4, R66 ;  /* 0x00000004ff057819 */ /* 0x000fca0000011642 */
[----:B--2---:R-:W1:Y:S01]  /*13c0*/  LDC R9, c[0x0][0x3d8] ;  /* 0x0000f600ff097b82 */ /* 0x004e620000000800 */
[----:B------:R-:W2:Y:S02]  /*13d0*/  FENCE.VIEW.ASYNC.S ;  /* 0x00000000000073c6 */ /* 0x000ea40000000000 */
[----:B--2---:R2:W3:Y:S05]  /*13e0*/  @!UP1 SYNCS.EXCH.64 URZ, [UR14], UR4 ;  /* 0x000000040eff95b2 */ /* 0x0044ea0008000100 */
[----:B---3--:R-:W-:Y:S06]  /*13f0*/  BAR.SYNC.DEFER_BLOCKING 0x0 ;  /* 0x0000000000007b1d */ /* 0x008fec0000010000 */
[----:B------:R-:W3:Y:S04]  /*1400*/  @P2 LDG.E.U16 R11, desc[UR26][R64.64] ;  /* 0x0000001a400b2981 */ /* 0x000ee8000c1e1500 */
[----:B------:R-:W4:Y:S04]  /*1410*/  @P2 LDG.E.U16 R15, desc[UR26][R60.64] ;  /* 0x0000001a3c0f2981 */ /* 0x000f28000c1e1500 */
[----:B------:R-:W4:Y:S04]  /*1420*/  @P2 LDG.E.U16 R13, desc[UR26][R62.64] ;  /* 0x0000001a3e0d2981 */ /* 0x000f28000c1e1500 */
[----:B------:R-:W4:Y:S01]  /*1430*/  @P2 LDG.E.U16 R19, desc[UR26][R58.64] ;  /* 0x0000001a3a132981 */ /* 0x000f22000c1e1500 */
[----:B------:R-:W-:Y:S01]  /*1440*/  IMAD R4, R2, UR7, RZ ;  /* 0x0000000702047c24 */ /* 0x000fe2000f8e02ff */
[----:B------:R-:W-:Y:S01]  /*1450*/  USHF.L.U32 UR8, UR6, 0x1, URZ ;  /* 0x0000000106087899 */ /* 0x000fe200080006ff */
[----:B------:R-:W-:Y:S01]  /*1460*/  SGXT.U32 R2, R5, 0x3 ;  /* 0x000000030502781a */ /* 0x000fe20000000000 */
[----:B--2---:R-:W-:Y:S01]  /*1470*/  UIMAD.WIDE UR4, UR6, 0x2, URZ ;  /* 0x00000002060478a5 */ /* 0x004fe2000f8e02ff */
[----:B------:R-:W-:Y:S01]  /*1480*/  SHF.R.S32.HI R44, RZ, 0x6, R66 ;  /* 0x00000006ff2c7819 */ /* 0x000fe20000011442 */
[----:B------:R-:W-:Y:S01]  /*1490*/  VOTEU.ALL UP3, P1 ;  /* 0x0000000000ff7886 */ /* 0x000fe20000860000 */
[C---:B------:R-:W-:Y:S01]  /*14a0*/  SHF.L.U32 R5, R4.reuse, 0x1, RZ ;  /* 0x0000000104057819 */ /* 0x040fe200000006ff */
[----:B------:R-:W-:Y:S01]  /*14b0*/  IMAD.HI R4, R4, 0x2, RZ ;  /* 0x0000000204047827 */ /* 0x000fe200078e02ff */
[----:B------:R-:W-:Y:S01]  /*14c0*/  SGXT R44, R44, 0x1 ;  /* 0x000000012c2c781a */ /* 0x000fe20000000200 */
[----:B------:R-:W-:Y:S01]  /*14d0*/  UISETP.EQ.U32.AND UP1, UPT, UR17, URZ, UP2 ;  /* 0x000000ff1100728c */ /* 0x000fe20009722070 */
[----:B0-----:R-:W-:Y:S01]  /*14e0*/  IADD3 R50, P3, P4, R5, UR8, R50 ;  /* 0x0000000805327c10 */ /* 0x001fe2000fc7e032 */
[----:B-1----:R-:W-:Y:S01]  /*14f0*/  IMAD R6, R2, R9, RZ ;  /* 0x0000000902067224 */ /* 0x002fe200078e02ff */
[----:B------:R-:W-:Y:S01]  /*1500*/  LOP3.LUT R44, R7, 0x90, R44, 0x78, !PT ;  /* 0x00000090072c7812 */ /* 0x000fe200078e782c */
[----:B------:R-:W-:Y:S01]  /*1510*/  UMOV UR6, URZ ;  /* 0x000000ff00067c82 */ /* 0x000fe20008000000 */
[----:B------:R-:W-:Y:S01]  /*1520*/  IADD3.X R8, PT, PT, R4, UR5, R51, P3, P4 ;  /* 0x0000000504087c10 */ /* 0x000fe20009fe8433 */
[----:B------:R-:W-:-:S02]  /*1530*/  UIADD3 UR8, UPT, UPT, UR12, 0x2400, URZ ;  /* 0x000024000c087890 */ /* 0x000fc4000fffe0ff */
[----:B------:R-:W-:-:S04]  /*1540*/  @!UP0 UIADD3 UR4, UPT, UPT, -UR11, 0x100000, URZ ;  /* 0x001000000b048890 */ /* 0x000fc8000fffe1ff */
[----:B------:R-:W-:Y:S02]  /*1550*/  @!UP0 USHF.L.U32 UR5, UR4, 0xb, URZ ;  /* 0x0000000b04058899 */ /* 0x000fe400080006ff */
[----:B------:R-:W-:Y:S02]  /*1560*/  @!UP0 USHF.L.U32 UR4, UR4, 0x1, URZ ;  /* 0x0000000104048899 */ /* 0x000fe400080006ff */
[----:B------:R-:W-:Y:S01]  /*1570*/  UIADD3 UR15, UPT, UPT, UR32, 0x20, URZ ;  /* 0x00000020200f7890 */ /* 0x000fe2000fffe0ff */
[----:B------:R-:W-:Y:S02]  /*1580*/  LOP3.LUT R2, R44, 0x20, RZ, 0x3c, !PT ;  /* 0x000000202c027812 */ /* 0x000fe400078e3cff */
[C---:B------:R-:W-:Y:S01]  /*1590*/  LEA R5, R9.reuse, R6, 0x3 ;  /* 0x0000000609057211 */ /* 0x040fe200078e18ff */
[----:B------:R-:W-:Y:S01]  /*15a0*/  @!UP1 UIADD3 UR10, UPT, UPT, UR12, 0x2000, URZ ;  /* 0x000020000c0a9890 */ /* 0x000fe2000fffe0ff */
[-C--:B------:R-:W-:Y:S02]  /*15b0*/  LEA R56, P3, R6, R50.reuse, 0x1 ;  /* 0x0000003206387211 */ /* 0x080fe400078608ff */
[----:B------:R-:W-:Y:S01]  /*15c0*/  LEA R4, R9, R5, 0x3 ;  /* 0x0000000509047211 */ /* 0x000fe200078e18ff */
[----:B------:R-:W-:Y:S01]  /*15d0*/  @!UP1 USHF.R.U32.HI UR10, URZ, 0x4, UR10 ;  /* 0x00000004ff0a9899 */ /* 0x000fe2000801160a */
[----:B------:R-:W-:Y:S01]  /*15e0*/  LEA R54, P4, R5, R50, 0x1 ;  /* 0x0000003205367211 */ /* 0x000fe200078808ff */
[----:B------:R0:W1:Y:S01]  /*15f0*/  @!UP3 SYNCS.EXCH.64 URZ, [UR12+0x2c08], UR4 ;  /* 0x002c08040cffb5b2 */ /* 0x0000620008000100 */
[----:B------:R-:W-:Y:S01]  /*1600*/  VOTEU.ALL UP3, P1 ;  /* 0x0000000000ff7886 */ /* 0x000fe20000860000 */
[----:B------:R-:W-:Y:S01]  /*1610*/  LEA R7, R9, R4, 0x3 ;  /* 0x0000000409077211 */ /* 0x000fe200078e18ff */
[----:B------:R-:W-:Y:S01]  /*1620*/  @!UP1 USGXT.U32 UR16, UR10, 0xe ;  /* 0x0000000e0a10989a */ /* 0x000fe20008000000 */
[----:B------:R-:W-:-:S02]  /*1630*/  LEA R52, P5, R4, R50, 0x1 ;  /* 0x0000003204347211 */ /* 0x000fc400078a08ff */
[----:B------:R-:W-:Y:S02]  /*1640*/  LEA R50, P6, R7, R50, 0x1 ;  /* 0x0000003207327211 */ /* 0x000fe400078c08ff */
[-C--:B------:R-:W-:Y:S02]  /*1650*/  LEA.HI.X.SX32 R57, R6, R8.reuse, 0x1, P3 ;  /* 0x0000000806397211 */ /* 0x080fe400018f0eff */
[----:B------:R-:W-:Y:S01]  /*1660*/  LEA.HI.X.SX32 R55, R5, R8, 0x1, P4 ;  /* 0x0000000805377211 */ /* 0x000fe200020f0eff */
[----:B0-----:R-:W-:-:S04]  /*1670*/  @!UP0 UIADD3 UR4, UPT, UPT, -UR11, 0x100000, URZ ;  /* 0x001000000b048890 */ /* 0x001fc8000fffe1ff */
[----:B------:R-:W-:Y:S02]  /*1680*/  @!UP0 USHF.L.U32 UR5, UR4, 0xb, URZ ;  /* 0x0000000b04058899 */ /* 0x000fe400080006ff */
[----:B------:R-:W-:Y:S01]  /*1690*/  @!UP0 USHF.L.U32 UR4, UR4, 0x1, URZ ;  /* 0x0000000104048899 */ /* 0x000fe200080006ff */
[-C--:B------:R-:W-:Y:S02]  /*16a0*/  LEA.HI.X.SX32 R53, R4, R8.reuse, 0x1, P5 ;  /* 0x0000000804357211 */ /* 0x080fe400028f0eff */
[----:B------:R-:W-:Y:S02]  /*16b0*/  LEA.HI.X.SX32 R51, R7, R8, 0x1, P6 ;  /* 0x0000000807337211 */ /* 0x000fe400030f0eff */
[----:B------:R-:W-:Y:S02]  /*16c0*/  PRMT R39, RZ, 0x7610, R39 ;  /* 0x00007610ff277816 */ /* 0x000fe40000000027 */
[----:B------:R-:W-:Y:S02]  /*16d0*/  PRMT R41, RZ, 0x7610, R41 ;  /* 0x00007610ff297816 */ /* 0x000fe40000000029 */
[----:B------:R-:W-:-:S02]  /*16e0*/  PRMT R43, RZ, 0x7610, R43 ;  /* 0x00007610ff2b7816 */ /* 0x000fc4000000002b */
[----:B------:R-:W-:Y:S01]  /*16f0*/  PRMT R47, RZ, 0x7610, R47 ;  /* 0x00007610ff2f7816 */ /* 0x000fe2000000002f */
[----:B---3--:R0:W-:Y:S04]  /*1700*/  STS.U16 [R44+UR12+0x2000], R11 ;  /* 0x0020000b2c007988 */ /* 0x0081e8000800040c */
[----:B----4-:R0:W-:Y:S04]  /*1710*/  STS.U16 [R44+UR12+0x2200], R15 ;  /* 0x0022000f2c007988 */ /* 0x0101e8000800040c */
[----:B------:R0:W-:Y:S04]  /*1720*/  STS.U16 [R2+UR12+0x2100], R13 ;  /* 0x0021000d02007988 */ /* 0x0001e8000800040c */
[----:B------:R0:W-:Y:S01]  /*1730*/  STS.U16 [R2+UR12+0x2300], R19 ;  /* 0x0023001302007988 */ /* 0x0001e2000800040c */
[----:B-1----:R1:W-:Y:S06]  /*1740*/  MEMBAR.ALL.CTA ;  /* 0x0000000000007992 */ /* 0x0023ec0000008000 */
[----:B-1----:R-:W-:Y:S04]  /*1750*/  FENCE.VIEW.ASYNC.S ;  /* 0x00000000000073c6 */ /* 0x002fe80000000000 */
[----:B------:R-:W1:Y:S02]  /*1760*/  FENCE.VIEW.ASYNC.S ;  /* 0x00000000000073c6 */ /* 0x000e640000000000 */
[----:B-1----:R0:W1:Y:S02]  /*1770*/  @!UP3 SYNCS.EXCH.64 URZ, [UR12+0x2400], UR4 ;  /* 0x002400040cffb5b2 */ /* 0x0020640008000100 */
[----:B-1----:R-:W-:Y:S06]  /*1780*/  BAR.SYNC.DEFER_BLOCKING 0x0 ;  /* 0x0000000000007b1d */ /* 0x002fec0000010000 */
[----:B0-----:R-:W-:Y:S05]  /*1790*/  BRA.U !UP1, `(.L_x_6) ;  /* 0x0000000109647547 */ /* 0x001fea000b800000 */
[----:B------:R-:W-:Y:S02]  /*17a0*/  UIADD3 UR4, UPT, UPT, UR12, 0x2000, URZ ;  /* 0x000020000c047890 */ /* 0x000fe4000fffe0ff */
[----:B------:R-:W-:Y:S02]  /*17b0*/  USHF.R.U32.HI UR5, URZ, 0x4, UR12 ;  /* 0x00000004ff057899 */ /* 0x000fe4000801160c */
[----:B------:R-:W-:Y:S02]  /*17c0*/  USHF.R.U32.HI UR16, URZ, 0x4, UR4 ;  /* 0x00000004ff107899 */ /* 0x000fe40008011604 */
[----:B------:R-:W-:Y:S02]  /*17d0*/  USGXT.U32 UR4, UR5, 0xe ;  /* 0x0000000e0504789a */ /* 0x000fe40008000000 */
[----:B------:R-:W-:Y:S01]  /*17e0*/  USGXT.U32 UR16, UR16, 0xe ;  /* 0x0000000e1010789a */ /* 0x000fe20008000000 */
[----:B------:R-:W-:Y:S01]  /*17f0*/  UMOV UR10, 0x1000080 ;  /* 0x01000080000a7882 */ /* 0x000fe20000000000 */
[----:B------:R-:W-:-:S02]  /*1800*/  UMOV UR11, 0x40004040 ;  /* 0x40004040000b7882 */ /* 0x000fc40000000000 */
[----:B------:R-:W-:Y:S01]  /*1810*/  UIADD3 UR24, UP3, UPT, UR16, 0x2, URZ ;  /* 0x0000000210187890 */ /* 0x000fe2000ff7e0ff */
[----:B------:R-:W-:Y:S01]  /*1820*/  UMOV UR5, URZ ;  /* 0x000000ff00057c82 */ /* 0x000fe20008000000 */
[----:B------:R-:W-:Y:S02]  /*1830*/  ULOP3.LUT UR20, UR4, 0x1000000, URZ, 0xfc, !UPT ;  /* 0x0100000004147892 */ /* 0x000fe4000f8efcff */
[----:B------:R-:W-:Y:S02]  /*1840*/  UIADD3.64 UR10, UPT, UPT, UR4, UR10, URZ ;  /* 0x0000000a040a7297 */ /* 0x000fe4000fffe0ff */
[----:B------:R-:W-:Y:S01]  /*1850*/  UIADD3.X UR25, UPT, UPT, UR6, -0x7fffbfe0, URZ, UP3, !UPT ;  /* 0x8000402006197890 */ /* 0x000fe20009ffe4ff */
[----:B------:R-:W-:Y:S01]  /*1860*/  UMOV UR4, UR8 ;  /* 0x0000000800047c82 */ /* 0x000fe20008000000 */
[----:B------:R-:W-:Y:S01]  /*1870*/  UMOV UR22, 0x0 ;  /* 0x0000000000167882 */ /* 0x000fe20000000000 */
[----:B------:R-:W-:Y:S01]  /*1880*/  UMOV UR18, UR4 ;  /* 0x0000000400127c82 */ /* 0x000fe20008000000 */
[----:B------:R-:W-:Y:S01]  /*1890*/  UMOV UR23, 0x8048490 ;  /* 0x0804849000177882 */ /* 0x000fe20000000000 */
[----:B------:R-:W-:Y:S01]  /*18a0*/  UMOV UR21, 0x40004040 ;  /* 0x4000404000157882 */ /* 0x000fe20000000000 */
[----:B------:R-:W-:Y:S01]  /*18b0*/  UMOV UR4, UR16 ;  /* 0x0000001000047c82 */ /* 0x000fe20008000000 */
[----:B------:R-:W-:Y:S01]  /*18c0*/  UMOV UR5, 0x80004020 ;  /* 0x8000402000057882 */ /* 0x000fe20000000000 */
[----:B------:R-:W-:Y:S01]  /*18d0*/  UMOV UR30, 0x0 ;  /* 0x00000000001e7882 */ /* 0x000fe20000000000 */
[----:B------:R-:W-:Y:S01]  /*18e0*/  UMOV UR31, 0x8048490 ;  /* 0x08048490001f7882 */ /* 0x000fe20000000000 */
[----:B------:R0:W-:Y:S01]  /*18f0*/  UTCHMMA gdesc[UR20], gdesc[UR4], tmem[UR15], tmem[UR22], idesc[UR23], !UPT ;  /* 0x00ff1604140075ea */ /* 0x0001e2000f80000f */
[----:B------:R0:W-:Y:S01]  /*1900*/  UTCHMMA gdesc[UR10], gdesc[UR24], tmem[UR15], tmem[UR30], idesc[UR31], UPT ;  /* 0x00ff1e180a0075ea */ /* 0x0001e2000b80000f */
[----:B------:R0:W-:Y:S01]  /*1910*/  UTCBAR [UR18], URZ ;  /* 0x000000ff120073e9 */ /* 0x0001e200080000ff */
[----:B------:R-:W-:Y:S01]  /*1920*/  NOP ;  /* 0x0000000000007918 */ /* 0x000fe20000000000 */
.L_x_6:
[----:B------:R-:W-:Y:S05]  /*1930*/  BRA.U !UP2, `(.L_x_7) ;  /* 0x000000010a087547 */ /* 0x000fea000b800000 */
[----:B------:R-:W1:Y:S02]  /*1940*/  SYNCS.PHASECHK.TRANS64.TRYWAIT P3, [UR12+0x2400], RZ ;  /* 0x002400ffff0075a7 */ /* 0x000e64000806110c */
[----:B-1----:R-:W-:Y:S05]  /*1950*/  @!P3 BRA `(.L_x_8) ;  /* 0x000000300098b947 */ /* 0x002fea0003800000 */
.L_x_7:
[----:B------:R-:W-:Y:S06]  /*1960*/  BAR.SYNC.DEFER_BLOCKING 0x0 ;  /* 0x0000000000007b1d */ /* 0x000fec0000010000 */
[----:B0-----:R-:W0:Y:S01]  /*1970*/  LDCU UR4, c[0x0][0x3a8] ;  /* 0x00007500ff0477ac */ /* 0x001e220008000800 */
[----:B------:R-:W0:Y:S01]  /*1980*/  LDTM.x16 R4, tmem[UR13+0x20] ;  /* 0x0000200d000479ee */ /* 0x000e220008240000 */
[----:B------:R-:W1:Y:S01]  /*1990*/  @!P1 SYNCS.CCTL.IV [UR12+0x2400] ;  /* 0x00240000ff0099b1 */ /* 0x000e62000800000c */
[----:B------:R-:W-:Y:S01]  /*19a0*/  NOP ;  /* 0x0000000000007918 */ /* 0x000fe20000000000 */
[----:B------:R2:W5:Y:S04]  /*19b0*/  @P2 LDG.E.U16 R39, desc[UR26][R56.64] ;  /* 0x0000001a38272981 */ /* 0x000568000c1e1500 */
[----:B------:R2:W5:Y:S04]  /*19c0*/  @P2 LDG.E.U16 R41, desc[UR26][R54.64] ;  /* 0x0000001a36292981 */ /* 0x000568000c1e1500 */
[----:B------:R2:W5:Y:S04]  /*19d0*/  @P2 LDG.E.U16 R43, desc[UR26][R52.64] ;  /* 0x0000001a342b2981 */ /* 0x000568000c1e1500 */
[----:B------:R2:W5:Y:S01]  /*19e0*/  @P2 LDG.E.U16 R47, desc[UR26][R50.64] ;  /* 0x0000001a322f2981 */ /* 0x000562000c1e1500 */
[----:B0-----:R-:W-:Y:S01]  /*19f0*/  FMUL R20, R4, UR4 ;  /* 0x0000000404147c20 */ /* 0x001fe20008400000 */
[----:B------:R-:W-:Y:S01]  /*1a00*/  FMUL R21, R5, UR4 ;  /* 0x0000000405157c20 */ /* 0x000fe20008400000 */
[----:B------:R-:W-:Y:S01]  /*1a10*/  FMUL R22, R6, UR4 ;  /* 0x0000000406167c20 */ /* 0x000fe20008400000 */
[----:B------:R-:W-:Y:S01]  /*1a20*/  FMUL R23, R7, UR4 ;  /* 0x0000000407177c20 */ /* 0x000fe20008400000 */
[----:B------:R-:W-:Y:S01]  /*1a30*/  FMUL R24, R8, UR4 ;  /* 0x0000000408187c20 */ /* 0x000fe20008400000 */
[----:B------:R-:W-:-:S02]  /*1a40*/  FMUL R45, R19, UR4 ;  /* 0x00000004132d7c20 */ /* 0x000fc40008400000 */
[----:B------:R-:W-:Y:S01]  /*1a50*/  FMNMX3 R22, R20, R21, R22, !PT ;  /* 0x0000001514167276 */ /* 0x000fe20007800016 */
[----:B------:R-:W-:Y:S01]  /*1a60*/  FMUL R20, R9, UR4 ;  /* 0x0000000409147c20 */ /* 0x000fe20008400000 */
[----:B------:R-:W-:Y:S02]  /*1a70*/  FMUL R21, R10, UR4 ;  /* 0x000000040a157c20 */ /* 0x000fe40008400000 */
[----:B------:R-:W-:Y:S01]  /*1a80*/  FMNMX3 R24, R22, R23, R24, !PT ;  /* 0x0000001716187276 */ /* 0x000fe20007800018 */
[----:B------:R-:W-:Y:S01]  /*1a90*/  FMUL R22, R11, UR4 ;  /* 0x000000040b167c20 */ /* 0x000fe20008400000 */
[----:B------:R-:W-:Y:S02]  /*1aa0*/  FMUL R23, R12, UR4 ;  /* 0x000000040c177c20 */ /* 0x000fe40008400000 */
[----:B------:R-:W-:Y:S01]  /*1ab0*/  FMNMX3 R24, R24, R20, R21, !PT ;  /* 0x0000001418187276 */ /* 0x000fe20007800015 */
        /* <DEDUP_REMOVED lines=8> */
[----:B------:R-:W-:-:S04]  /*1b40*/  FMNMX3 R22, R24, R22, R23, !PT ;  /* 0x0000001618167276 */ /* 0x000fc80007800017 */
[----:B------:R-:W-:-:S04]  /*1b50*/  FMNMX3 R20, R22, R20, R21, !PT ;  /* 0x0000001416147276 */ /* 0x000fc80007800015 */
[----:B------:R-:W-:-:S05]  /*1b60*/  FMNMX3 R45, R20, -INF , R45, !PT ;  /* 0xff800000142d7876 */ /* 0x000fca000780002d */
[--C-:B------:R-:W-:Y:S01]  /*1b70*/  FFMA R4, R4, UR4, -R45.reuse ;  /* 0x0000000404047c23 */ /* 0x100fe2000800082d */
[--C-:B------:R-:W-:Y:S01]  /*1b80*/  FFMA R5, R5, UR4, -R45.reuse ;  /* 0x0000000405057c23 */ /* 0x100fe2000800082d */
[--C-:B------:R-:W-:Y:S01]  /*1b90*/  FFMA R6, R6, UR4, -R45.reuse ;  /* 0x0000000406067c23 */ /* 0x100fe2000800082d */
[--C-:B------:R-:W-:Y:S01]  /*1ba0*/  FFMA R7, R7, UR4, -R45.reuse ;  /* 0x0000000407077c23 */ /* 0x100fe2000800082d */
[----:B------:R-:W-:Y:S01]  /*1bb0*/  FMUL R4, R4, 1.4426950216293334961 ;  /* 0x3fb8aa3b04047820 */ /* 0x000fe20000400000 */
[----:B------:R-:W-:Y:S01]  /*1bc0*/  FMUL R5, R5, 1.4426950216293334961 ;  /* 0x3fb8aa3b05057820 */ /* 0x000fe20000400000 */
[----:B------:R-:W-:Y:S01]  /*1bd0*/  FMUL R6, R6, 1.4426950216293334961 ;  /* 0x3fb8aa3b06067820 */ /* 0x000fe20000400000 */
[----:B------:R-:W-:Y:S01]  /*1be0*/  FMUL R7, R7, 1.4426950216293334961 ;  /* 0x3fb8aa3b07077820 */ /* 0x000fe20000400000 */
[--C-:B------:R-:W-:Y:S01]  /*1bf0*/  FFMA R8, R8, UR4, -R45.reuse ;  /* 0x0000000408087c23 */ /* 0x100fe2000800082d */
[--C-:B------:R-:W-:Y:S01]  /*1c00*/  FFMA R9, R9, UR4, -R45.reuse ;  /* 0x0000000409097c23 */ /* 0x100fe2000800082d */
[----:B------:R-:W-:Y:S01]  /*1c10*/  MUFU.EX2 R4, R4 ;  /* 0x0000000400047308 */ /* 0x000fe20000000800 */
[--C-:B------:R-:W-:Y:S01]  /*1c20*/  FFMA R10, R10, UR4, -R45.reuse ;  /* 0x000000040a0a7c23 */ /* 0x100fe2000800082d */
[----:B------:R-:W-:Y:S01]  /*1c30*/  FMUL R8, R8, 1.4426950216293334961 ;  /* 0x3fb8aa3b08087820 */ /* 0x000fe20000400000 */
[----:B------:R-:W-:Y:S01]  /*1c40*/  FMUL R9, R9, 1.4426950216293334961 ;  /* 0x3fb8aa3b09097820 */ /* 0x000fe20000400000 */
[--C-:B------:R-:W-:Y:S01]  /*1c50*/  FFMA R11, R11, UR4, -R45.reuse ;  /* 0x000000040b0b7c23 */ /* 0x100fe2000800082d */
[----:B------:R-:W-:Y:S01]  /*1c60*/  FMUL R10, R10, 1.4426950216293334961 ;  /* 0x3fb8aa3b0a0a7820 */ /* 0x000fe20000400000 */
[--C-:B------:R-:W-:Y:S01]  /*1c70*/  FFMA R12, R12, UR4, -R45.reuse ;  /* 0x000000040c0c7c23 */ /* 0x100fe2000800082d */
[--C-:B------:R-:W-:Y:S01]  /*1c80*/  FFMA R13, R13, UR4, -R45.reuse ;  /* 0x000000040d0d7c23 */ /* 0x100fe2000800082d */
[----:B------:R-:W0:Y:S01]  /*1c90*/  MUFU.EX2 R5, R5 ;  /* 0x0000000500057308 */ /* 0x000e220000000800 */
[----:B------:R-:W-:Y:S01]  /*1ca0*/  FMUL R11, R11, 1.4426950216293334961 ;  /* 0x3fb8aa3b0b0b7820 */ /* 0x000fe20000400000 */
[----:B------:R-:W-:Y:S01]  /*1cb0*/  FMUL R12, R12, 1.4426950216293334961 ;  /* 0x3fb8aa3b0c0c7820 */ /* 0x000fe20000400000 */
[----:B------:R-:W-:Y:S01]  /*1cc0*/  FMUL R13, R13, 1.4426950216293334961 ;  /* 0x3fb8aa3b0d0d7820 */ /* 0x000fe20000400000 */
[--C-:B------:R-:W-:Y:S01]  /*1cd0*/  FFMA R14, R14, UR4, -R45.reuse ;  /* 0x000000040e0e7c23 */ /* 0x100fe2000800082d */
[--C-:B------:R-:W-:Y:S01]  /*1ce0*/  FFMA R16, R16, UR4, -R45.reuse ;  /* 0x0000000410107c23 */ /* 0x100fe2000800082d */
[--C-:B------:R-:W-:Y:S01]  /*1cf0*/  FFMA R15, R15, UR4, -R45.reuse ;  /* 0x000000040f0f7c23 */ /* 0x100fe2000800082d */
[--C-:B------:R-:W-:Y:S01]  /*1d00*/  FFMA R17, R17, UR4, -R45.reuse ;  /* 0x0000000411117c23 */ /* 0x100fe2000800082d */
[----:B------:R-:W3:Y:S01]  /*1d10*/  MUFU.EX2 R6, R6 ;  /* 0x0000000600067308 */ /* 0x000ee20000000800 */
[----:B------:R-:W-:Y:S01]  /*1d20*/  FMUL R14, R14, 1.4426950216293334961 ;  /* 0x3fb8aa3b0e0e7820 */ /* 0x000fe20000400000 */
[----:B------:R-:W-:Y:S01]  /*1d30*/  FMUL R16, R16, 1.4426950216293334961 ;  /* 0x3fb8aa3b10107820 */ /* 0x000fe20000400000 */
[--C-:B------:R-:W-:Y:S01]  /*1d40*/  FFMA R18, R18, UR4, -R45.reuse ;  /* 0x0000000412127c23 */ /* 0x100fe2000800082d */
[----:B------:R-:W-:Y:S01]  /*1d50*/  FFMA R19, R19, UR4, -R45 ;  /* 0x0000000413137c23 */ /* 0x000fe2000800082d */
[----:B------:R-:W-:Y:S01]  /*1d60*/  FMUL R15, R15, 1.4426950216293334961 ;  /* 0x3fb8aa3b0f0f7820 */ /* 0x000fe20000400000 */
[----:B------:R-:W-:Y:S01]  /*1d70*/  FMUL R17, R17, 1.4426950216293334961 ;  /* 0x3fb8aa3b11117820 */ /* 0x000fe20000400000 */
[----:B------:R-:W-:Y:S01]  /*1d80*/  FMUL R18, R18, 1.4426950216293334961 ;  /* 0x3fb8aa3b12127820 */ /* 0x000fe20000400000 */
[----:B------:R-:W4:Y:S01]  /*1d90*/  MUFU.EX2 R7, R7 ;  /* 0x0000000700077308 */ /* 0x000f220000000800 */
[----:B0-----:R-:W-:Y:S01]  /*1da0*/  FADD R21, R4, R5 ;  /* 0x0000000504157221 */ /* 0x001fe20000000000 */
[----:B------:R-:W-:Y:S01]  /*1db0*/  FMUL R19, R19, 1.4426950216293334961 ;  /* 0x3fb8aa3b13137820 */ /* 0x000fe20000400000 */
[----:B------:R-:W-:-:S05]  /*1dc0*/  F2FP.BF16.F32.PACK_AB R4, R5, R4 ;  /* 0x000000040504723e */ /* 0x000fca00000010ff */
[----:B------:R-:W0:Y:S01]  /*1dd0*/  MUFU.EX2 R8, R8 ;  /* 0x0000000800087308 */ /* 0x000e220000000800 */
[----:B---3--:R-:W-:-:S07]  /*1de0*/  FADD R20, R6, R21 ;  /* 0x0000001506147221 */ /* 0x008fce0000000000 */
[----:B------:R-:W3:Y:S01]  /*1df0*/  MUFU.EX2 R9, R9 ;  /* 0x0000000900097308 */ /* 0x000ee20000000800 */
[C---:B----4-:R-:W-:Y:S01]  /*1e00*/  FADD R21, R7.reuse, R20 ;  /* 0x0000001407157221 */ /* 0x050fe20000000000 */
[----:B------:R-:W-:-:S06]  /*1e10*/  F2FP.BF16.F32.PACK_AB R5, R7, R6 ;  /* 0x000000060705723e */ /* 0x000fcc00000010ff */
[----:B------:R-:W-:Y:S01]  /*1e20*/  MUFU.EX2 R10, R10 ;  /* 0x0000000a000a7308 */ /* 0x000fe20000000800 */
[----:B0-----:R-:W-:-:S07]  /*1e30*/  FADD R20, R8, R21 ;  /* 0x0000001508147221 */ /* 0x001fce0000000000 */
[----:B------:R-:W0:Y:S01]  /*1e40*/  MUFU.EX2 R11, R11 ;  /* 0x0000000b000b7308 */ /* 0x000e220000000800 */
[C---:B---3--:R-:W-:Y:S01]  /*1e50*/  FADD R21, R9.reuse, R20 ;  /* 0x0000001409157221 */ /* 0x048fe20000000000 */
[----:B------:R-:W-:-:S06]  /*1e60*/  F2FP.BF16.F32.PACK_AB R6, R9, R8 ;  /* 0x000000080906723e */ /* 0x000fcc00000010ff */
[----:B------:R-:W-:Y:S08]  /*1e70*/  MUFU.EX2 R12, R12 ;  /* 0x0000000c000c7308 */ /* 0x000ff00000000800 */
[----:B------:R-:W3:Y:S01]  /*1e80*/  MUFU.EX2 R13, R13 ;  /* 0x0000000d000d7308 */ /* 0x000ee20000000800 */
[----:B0-----:R-:W-:-:S07]  /*1e90*/  F2FP.BF16.F32.PACK_AB R7, R11, R10 ;  /* 0x0000000a0b07723e */ /* 0x001fce00000010ff */
[----:B------:R-:W-:Y:S08]  /*1ea0*/  MUFU.EX2 R14, R14 ;  /* 0x0000000e000e7308 */ /* 0x000ff00000000800 */
[----:B------:R0:W-:Y:S01]  /*1eb0*/  MUFU.EX2 R49, R16 ;  /* 0x0000001000317308 */ /* 0x0001e20000000800 */
[----:B---3--:R-:W-:-:S07]  /*1ec0*/  F2FP.BF16.F32.PACK_AB R8, R13, R12 ;  /* 0x0000000c0d08723e */ /* 0x008fce00000010ff */
[----:B------:R-:W3:Y:S01]  /*1ed0*/  MUFU.EX2 R15, R15 ;  /* 0x0000000f000f7308 */ /* 0x000ee20000000800 */
[----:B0-----:R-:W-:-:S04]  /*1ee0*/  FADD R16, R10, R21 ;  /* 0x000000150a107221 */ /* 0x001fc80000000000 */
[----:B------:R-:W-:-:S03]  /*1ef0*/  FADD R21, R11, R16 ;  /* 0x000000100b157221 */ /* 0x000fc60000000000 */
[----:B------:R0:W4:Y:S01]  /*1f00*/  MUFU.EX2 R36, R17 ;  /* 0x0000001100247308 */ /* 0x0001220000000800 */
[----:B------:R-:W-:-:S07]  /*1f10*/  FADD R16, R12, R21 ;  /* 0x000000150c107221 */ /* 0x000fce0000000000 */
[----:B------:R-:W-:Y:S01]  /*1f20*/  MUFU.EX2 R38, R18 ;  /* 0x0000001200267308 */ /* 0x000fe20000000800 */
[----:B0-----:R-:W-:Y:S01]  /*1f30*/  FADD R17, R13, R16 ;  /* 0x000000100d117221 */ /* 0x001fe20000000000 */
[----:B---3--:R-:W-:-:S03]  /*1f40*/  F2FP.BF16.F32.PACK_AB R9, R15, R14 ;  /* 0x0000000e0f09723e */ /* 0x008fc600000010ff */
[----:B------:R-:W-:-:S03]  /*1f50*/  FADD R16, R14, R17 ;  /* 0x000000110e107221 */ /* 0x000fc60000000000 */
[----:B------:R-:W0:Y:S01]  /*1f60*/  MUFU.EX2 R37, R19 ;  /* 0x0000001300257308 */ /* 0x000e220000000800 */
[----:B------:R-:W-:Y:S01]  /*1f70*/  FADD R16, R15, R16 ;  /* 0x000000100f107221 */ /* 0x000fe20000000000 */
[----:B----4-:R-:W-:Y:S02]  /*1f80*/  F2FP.BF16.F32.PACK_AB R10, R36, R49 ;  /* 0x00000031240a723e */ /* 0x010fe400000010ff */
[----:B0-----:R-:W-:Y:S01]  /*1f90*/  F2FP.BF16.F32.PACK_AB R11, R37, R38 ;  /* 0x00000026250b723e */ /* 0x001fe200000010ff */
[----:B-12---:R-:W-:Y:S06]  /*1fa0*/  BRA.U !UP2, `(.L_x_9) ;  /* 0x000000010a047547 */ /* 0x006fec000b800000 */
[----:B------:R0:W-:Y:S02]  /*1fb0*/  STTM.x8 tmem[UR13+0x30], R4 ;  /* 0x00003004000079ed */ /* 0x0001e400081c000d */
.L_x_9:
[----:B-----5:R1:W-:Y:S01]  /*1fc0*/  STS.U16 [R44+UR12+0x2000], R39 ;  /* 0x002000272c007988 */ /* 0x0203e2000800040c */
[----:B0-----:R-:W-:Y:S01]  /*1fd0*/  FADD R4, -R45, -INF ;  /* 0xff8000002d047421 */ /* 0x001fe20000000100 */
[----:B------:R-:W-:Y:S01]  /*1fe0*/  FADD R49, R49, R16 ;  /* 0x0000001031317221 */ /* 0x000fe20000000000 */
[----:B------:R-:W-:Y:S01]  /*1ff0*/  UIADD3 UR28, UPT, UPT, UR28, -0x10, URZ ;  /* 0xfffffff01c1c7890 */ /* 0x000fe2000fffe0ff */
[----:B------:R1:W-:Y:S01]  /*2000*/  STS.U16 [R44+UR12+0x2100], R41 ;  /* 0x002100292c007988 */ /* 0x0003e2000800040c */
[----:B------:R-:W-:-:S03]  /*2010*/  FMUL R40, R4, 1.4426950216293334961 ;  /* 0x3fb8aa3b04287820 */ /* 0x000fc60000400000 */
[----:B------:R1:W-:Y:S03]  /*2020*/  STS.U16 [R44+UR12+0x2200], R43 ;  /* 0x0022002b2c007988 */ /* 0x0003e6000800040c */
[----:B------:R-:W0:Y:S01]  /*2030*/  MUFU.EX2 R40, R40 ;  /* 0x0000002800287308 */ /* 0x000e220000000800 */
[----:B------:R1:W-:Y:S01]  /*2040*/  STS.U16 [R44+UR12+0x2300], R47 ;  /* 0x0023002f2c007988 */ /* 0x0003e2000800040c */
[----:B------:R-:W2:Y:S02]  /*2050*/  FENCE.VIEW.ASYNC.T ;  /* 0x00000000000073c6 */ /* 0x000ea40000000200 */
[----:B--2---:R-:W-:Y:S06]  /*2060*/  BAR.SYNC.DEFER_BLOCKING 0x0 ;  /* 0x0000000000007b1d */ /* 0x004fec0000010000 */
[----:B------:R-:W2:Y:S01]  /*2070*/  LDTM.x32 R4, tmem[UR13] ;  /* 0x0000000d000479ee */ /* 0x000ea200082c0000 */
[----:B------:R-:W-:Y:S01]  /*2080*/  NOP ;  /* 0x0000000000007918 */ /* 0x000fe20000000000 */
[----:B-1----:R-:W-:Y:S05]  /*2090*/  BRA.U !UP2, `(.L_x_10) ;  /* 0x000000010a847547 */ /* 0x002fea000b800000 */
[C---:B0-2---:R-:W-:Y:S01]  /*20a0*/  FMUL R4, R40.reuse, R4 ;  /* 0x0000000428047220 */ /* 0x045fe20000400000 */
[C---:B------:R-:W-:Y:S01]  /*20b0*/  FMUL R5, R40.reuse, R5 ;  /* 0x0000000528057220 */ /* 0x040fe20000400000 */
        /* <DEDUP_REMOVED lines=29> */
[----:B------:R-:W-:-:S04]  /*2290*/  FMUL R35, R40, R35 ;  /* 0x0000002328237220 */ /* 0x000fc80000400000 */
[----:B------:R1:W-:Y:S03]  /*22a0*/  STTM.x32 tmem[UR13], R4 ;  /* 0x00000004000079ed */ /* 0x0003e600082c000d */
.L_x_10:
[----:B--2---:R-:W2:Y:S02]  /*22b0*/  FENCE.VIEW.ASYNC.T ;  /* 0x00000000000073c6 */ /* 0x004ea40000000200 */
[----:B--2---:R-:W-:Y:S01]  /*22c0*/  BAR.SYNC.DEFER_BLOCKING 0x0 ;  /* 0x0000000000007b1d */ /* 0x004fe20000010000 */
[----:B------:R-:W-:Y:S01]  /*22d0*/  FADD R49, R36, R49 ;  /* 0x0000003124317221 */ /* 0x000fe20000000000 */
[----:B------:R-:W-:Y:S02]  /*22e0*/  UISETP.GE.AND UP2, UPT, UR28, 0x1, UPT ;  /* 0x000000011c00788c */ /* 0x000fe4000bf46270 */
[----:B------:R-:W-:Y:S01]  /*22f0*/  UIADD3 UR33, UPT, UPT, UR32, 0x30, URZ ;  /* 0x0000003020217890 */ /* 0x000fe2000fffe0ff */
[----:B------:R-:W-:-:S04]  /*2300*/  FADD R38, R38, R49 ;  /* 0x0000003126267221 */ /* 0x000fc80000000000 */
[----:B------:R-:W-:-:S04]  /*2310*/  FADD R37, R37, R38 ;  /* 0x0000002625257221 */ /* 0x000fc80000000000 */
[----:B0-----:R-:W-:Y:S01]  /*2320*/  FADD R37, R40, R37 ;  /* 0x0000002528257221 */ /* 0x001fe20000000000 */
[----:B------:R0:W-:Y:S06]  /*2330*/  MEMBAR.ALL.CTA ;  /* 0x0000000000007992 */ /* 0x0001ec0000008000 */
[----:B0-----:R-:W0:Y:S02]  /*2340*/  FENCE.VIEW.ASYNC.S ;  /* 0x00000000000073c6 */ /* 0x001e240000000000 */
[----:B0-----:R-:W-:Y:S06]  /*2350*/  BAR.SYNC.DEFER_BLOCKING 0x0 ;  /* 0x0000000000007b1d */ /* 0x001fec0000010000 */
[----:B------:R-:W-:Y:S05]  /*2360*/  BRA.U !UP1, `(.L_x_11) ;  /* 0x0000000109287547 */ /* 0x000fea000b800000 */
[----:B------:R-:W-:Y:S01]  /*2370*/  ULOP3.LUT UR11, UR6, 0xc0004010, URZ, 0xfc, !UPT ;  /* 0xc0004010060b7892 */ /* 0x000fe2000f8efcff */
[----:B------:R-:W-:Y:S01]  /*2380*/  UMOV UR4, UR14 ;  /* 0x0000000e00047c82 */ /* 0x000fe20008000000 */
[----:B------:R-:W-:Y:S01]  /*2390*/  UMOV UR5, URZ ;  /* 0x000000ff00057c82 */ /* 0x000fe20008000000 */
[----:B------:R-:W-:Y:S01]  /*23a0*/  UMOV UR18, 0x0 ;  /* 0x0000000000127882 */ /* 0x000fe20000000000 */
[----:B------:R-:W-:Y:S01]  /*23b0*/  UMOV UR19, 0x8080490 ;  /* 0x0808049000137882 */ /* 0x000fe20000000000 */
[----:B------:R-:W-:Y:S01]  /*23c0*/  UMOV UR10, UR16 ;  /* 0x00000010000a7c82 */ /* 0x000fe20008000000 */
[----:B------:R-:W-:-:S03]  /*23d0*/  UMOV UR4, UR4 ;  /* 0x0000000400047c82 */ /* 0x000fc60008000000 */
[----:B------:R0:W-:Y:S01]  /*23e0*/  UTCHMMA tmem[UR33], gdesc[UR10], tmem[UR32], tmem[UR18], idesc[UR19], UPT ;  /* 0x00ff120a210079ea */ /* 0x0001e2000b800020 */
[----:B------:R0:W-:Y:S01]  /*23f0*/  UTCBAR [UR4], URZ ;  /* 0x000000ff040073e9 */ /* 0x0001e200080000ff */
[----:B------:R-:W-:Y:S01]  /*2400*/  NOP ;  /* 0x0000000000007918 */ /* 0x000fe20000000000 */
.L_x_11:
[----:B------:R-:W-:Y:S01]  /*2410*/  FSEL R45, R45, -INF , P2 ;  /* 0xff8000002d2d7808 */ /* 0x000fe20001000000 */
[----:B------:R-:W-:Y:S01]  /*2420*/  UMOV UR6, URZ ;  /* 0x000000ff00067c82 */ /* 0x000fe20008000000 */
[----:B------:R-:W-:Y:S01]  /*2430*/  FSEL R46, R37, 1, P2 ;  /* 0x3f800000252e7808 */ /* 0x000fe20001000000 */
[----:B------:R-:W-:Y:S06]  /*2440*/  BRA.U !UP2, `(.L_x_12) ;  /* 0x0000000d0aec7547 */ /* 0x000fec000b800000 */
[----:B------:R-:W-:Y:S01]  /*2450*/  USHF.R.U32.HI UR16, URZ, 0x4, UR12 ;  /* 0x00000004ff107899 */ /* 0x000fe2000801160c */
[----:B------:R-:W-:Y:S01]  /*2460*/  SHF.L.U32 R48, R3, 0x4, RZ ;  /* 0x0000000403307819 */ /* 0x000fe200000006ff */
[----:B------:R-:W-:Y:S01]  /*2470*/  USHF.L.U32 UR30, UR7, 0x4, URZ ;  /* 0x00000004071e7899 */ /* 0x000fe200080006ff */
[----:B-1----:R-:W-:Y:S01]  /*2480*/  HFMA2 R12, -RZ, RZ, 0, 0 ;  /* 0x00000000ff0c7431 */ /* 0x002fe200000001ff */
[----:B------:R-:W-:Y:S01]  /*2490*/  USGXT.U32 UR16, UR16, 0xe ;  /* 0x0000000e1010789a */ /* 0x000fe20008000000 */
[----:B------:R-:W-:Y:S01]  /*24a0*/  MOV R20, R45 ;  /* 0x0000002d00147202 */ /* 0x000fe20000000f00 */
[----:B0-----:R-:W-:Y:S01]  /*24b0*/  USHF.R.U32.HI UR4, URZ, 0x4, UR8 ;  /* 0x00000004ff047899 */ /* 0x001fe20008011608 */
[----:B------:R-:W-:Y:S01]  /*24c0*/  MOV R47, R48 ;  /* 0x00000030002f7202 */ /* 0x000fe20000000f00 */
[----:B------:R-:W-:Y:S01]  /*24d0*/  UIADD3 UR6, UPT, UPT, UR12, 0x2800, URZ ;  /* 0x000028000c067890 */ /* 0x000fe2000fffe0ff */
[----:B------:R-:W-:Y:S01]  /*24e0*/  MOV R3, UR30 ;  /* 0x0000001e00037c02 */ /* 0x000fe20008000f00 */
[----:B------:R-:W-:-:S02]  /*24f0*/  ULOP3.LUT UR22, UR16, 0x1000000, URZ, 0xfc, !UPT ;  /* 0x0100000010167892 */ /* 0x000fc4000f8efcff */
[----:B------:R-:W-:Y:S02]  /*2500*/  USGXT.U32 UR4, UR4, 0xe ;  /* 0x0000000e0404789a */ /* 0x000fe40008000000 */
[----:B------:R-:W-:Y:S02]  /*2510*/  USHF.R.U32.HI UR6, URZ, 0x4, UR6 ;  /* 0x00000004ff067899 */ /* 0x000fe40008011606 */
[----:B------:R-:W-:Y:S01]  /*2520*/  UIADD3 UR16, UP2, UPT, UR16, 0x1000080, URZ ;  /* 0x0100008010107890 */ /* 0x000fe2000ff5e0ff */
[----:B------:R-:W-:Y:S01]  /*2530*/  UMOV UR5, URZ ;  /* 0x000000ff00057c82 */ /* 0x000fe20008000000 */
[----:B------:R-:W-:Y:S01]  /*2540*/  UMOV UR18, 0xfffffffe ;  /* 0xfffffffe00127882 */ /* 0x000fe20000000000 */
[----:B------:R-:W-:Y:S01]  /*2550*/  UMOV UR19, 0x7fffbfdf ;  /* 0x7fffbfdf00137882 */ /* 0x000fe20000000000 */
[----:B------:R-:W-:Y:S01]  /*2560*/  UISETP.NE.U32.AND UP1, UPT, UR17, URZ, UPT ;  /* 0x000000ff1100728c */ /* 0x000fe2000bf25070 */
[----:B------:R-:W0:Y:S01]  /*2570*/  LDCU UR36, c[0x0][0x3a8] ;  /* 0x00007500ff2477ac */ /* 0x000e220008000800 */
[----:B------:R-:W-:-:S02]  /*2580*/  USGXT.U32 UR29, UR6, 0xe ;  /* 0x0000000e061d789a */ /* 0x000fc40008000000 */
[----:B------:R-:W-:Y:S02]  /*2590*/  UIADD3.X UR17, UPT, UPT, UR5, 0x40004040, URZ, UP2, !UPT ;  /* 0x4000404005117890 */ /* 0x000fe400097fe4ff */
[----:B------:R-:W-:Y:S01]  /*25a0*/  UIADD3.64 UR18, UPT, UPT, UR4, -UR18, URZ ;  /* 0x8000001204127297 */ /* 0x000fe2000fffe0ff */
[----:B------:R-:W-:Y:S01]  /*25b0*/  UMOV UR31, 0x1 ;  /* 0x00000001001f7882 */ /* 0x000fe20000000000 */
[----:B------:R-:W-:Y:S01]  /*25c0*/  UMOV UR7, URZ ;  /* 0x000000ff00077c82 */ /* 0x000fe20008000000 */
[----:B------:R-:W-:-:S09]  /*25d0*/  UMOV UR8, URZ ;  /* 0x000000ff00087c82 */ /* 0x000fd20008000000 */
.L_x_17:
[----:B------:R-:W-:-:S04]  /*25e0*/  IMAD.WIDE R4, R47, 0x2, R64 ;  /* 0x000000022f047825 */ /* 0x000fc800078e0240 */
[C---:B------:R-:W-:Y:S02]  /*25f0*/  IMAD.WIDE R8, R47.reuse, 0x2, R60 ;  /* 0x000000022f087825 */ /* 0x040fe400078e023c */
[----:B------:R-:W2:Y:S02]  /*2600*/  LDG.E.U16 R5, desc[UR26][R4.64] ;  /* 0x0000001a04057981 */ /* 0x000ea4000c1e1500 */
[C---:B------:R-:W-:Y:S02]  /*2610*/  IMAD.WIDE R6, R47.reuse, 0x2, R62 ;  /* 0x000000022f067825 */ /* 0x040fe400078e023e */
[----:B------:R-:W3:Y:S02]  /*2620*/  LDG.E.U16 R9, desc[UR26][R8.64] ;  /* 0x0000001a08097981 */ /* 0x000ee4000c1e1500 */
[----:B------:R-:W-:Y:S02]  /*2630*/  IMAD.WIDE R10, R47, 0x2, R58 ;  /* 0x000000022f0a7825 */ /* 0x000fe400078e023a */
[----:B------:R-:W4:Y:S04]  /*2640*/  LDG.E.U16 R7, desc[UR26][R6.64] ;  /* 0x0000001a06077981 */ /* 0x000f28000c1e1500 */
[----:B------:R-:W5:Y:S01]  /*2650*/  LDG.E.U16 R11, desc[UR26][R10.64] ;  /* 0x0000001a0a0b7981 */ /* 0x000f62000c1e1500 */
[----:B-1----:R-:W-:-:S02]  /*2660*/  UMOV UR10, 0x1 ;  /* 0x00000001000a7882 */ /* 0x002fc40000000000 */
[----:B------:R-:W-:-:S04]  /*2670*/  @!UP0 UIADD3 UR10, UPT, UPT, -UR10, 0x100000, URZ ;  /* 0x001000000a0a8890 */ /* 0x000fc8000fffe1ff */
[----:B------:R-:W-:Y:S02]  /*2680*/  @!UP0 USHF.L.U32 UR11, UR10, 0xb, URZ ;  /* 0x0000000b0a0b8899 */ /* 0x000fe400080006ff */
[----:B------:R-:W-:Y:S01]  /*2690*/  @!UP0 USHF.L.U32 UR10, UR10, 0x1, URZ ;  /* 0x000000010a0a8899 */ /* 0x000fe200080006ff */
[----:B------:R-:W-:Y:S01]  /*26a0*/  VOTEU.ALL UP2, P1 ;  /* 0x0000000000ff7886 */ /* 0x000fe20000840000 */
[----:B--2---:R1:W-:Y:S04]  /*26b0*/  STS.U16 [R44+UR12+0x2400], R5 ;  /* 0x002400052c007988 */ /* 0x0043e8000800040c */
[----:B---3--:R1:W-:Y:S04]  /*26c0*/  STS.U16 [R44+UR12+0x2600], R9 ;  /* 0x002600092c007988 */ /* 0x0083e8000800040c */
[----:B----4-:R1:W-:Y:S04]  /*26d0*/  STS.U16 [R2+UR12+0x2500], R7 ;  /* 0x0025000702007988 */ /* 0x0103e8000800040c */
[----:B-----5:R1:W-:Y:S01]  /*26e0*/  STS.U16 [R2+UR12+0x2700], R11 ;  /* 0x0027000b02007988 */ /* 0x0203e2000800040c */
[----:B------:R2:W-:Y:S06]  /*26f0*/  MEMBAR.ALL.CTA ;  /* 0x0000000000007992 */ /* 0x0005ec0000008000 */
[----:B--2---:R-:W-:Y:S04]  /*2700*/  FENCE.VIEW.ASYNC.S ;  /* 0x00000000000073c6 */ /* 0x004fe80000000000 */
[----:B------:R-:W2:Y:S02]  /*2710*/  FENCE.VIEW.ASYNC.S ;  /* 0x00000000000073c6 */ /* 0x000ea40000000000 */
[----:B--2---:R1:W2:Y:S02]  /*2720*/  @!UP2 SYNCS.EXCH.64 URZ, [UR12+0x2c10], UR10 ;  /* 0x002c100a0cffa5b2 */ /* 0x0042a40008000100 */
[----:B--2---:R-:W-:Y:S06]  /*2730*/  BAR.SYNC.DEFER_BLOCKING 0x0 ;  /* 0x0000000000007b1d */ /* 0x004fec0000010000 */
[----:B-1----:R-:W-:Y:S05]  /*2740*/  BRA.U UP1, `(.L_x_13) ;  /* 0x0000000101387547 */ /* 0x002fea000b800000 */
[----:B------:R-:W-:Y:S01]  /*2750*/  UIADD3 UR10, UPT, UPT, UR12, 0x2c10, URZ ;  /* 0x00002c100c0a7890 */ /* 0x000fe2000fffe0ff */
[----:B------:R-:W-:Y:S01]  /*2760*/  UMOV UR23, 0x40004040 ;  /* 0x4000404000177882 */ /* 0x000fe20000000000 */
[----:B------:R-:W-:Y:S01]  /*2770*/  UMOV UR20, UR4 ;  /* 0x0000000400147c82 */ /* 0x000fe20008000000 */
[----:B------:R-:W-:Y:S01]  /*2780*/  UMOV UR21, 0x80004020 ;  /* 0x8000402000157882 */ /* 0x000fe20000000000 */
[----:B------:R-:W-:Y:S01]  /*2790*/  UMOV UR24, 0x0 ;  /* 0x0000000000187882 */ /* 0x000fe20000000000 */
[----:B------:R-:W-:Y:S01]  /*27a0*/  UMOV UR25, 0x8048490 ;  /* 0x0804849000197882 */ /* 0x000fe20000000000 */
[----:B------:R-:W-:Y:S01]  /*27b0*/  UMOV UR11, URZ ;  /* 0x000000ff000b7c82 */ /* 0x000fe20008000000 */
[----:B------:R-:W-:Y:S01]  /*27c0*/  UMOV UR34, 0x0 ;  /* 0x0000000000227882 */ /* 0x000fe20000000000 */
[----:B------:R-:W-:Y:S01]  /*27d0*/  UMOV UR35, 0x8048490 ;  /* 0x0804849000237882 */ /* 0x000fe20000000000 */
[----:B------:R1:W-:Y:S01]  /*27e0*/  UTCHMMA gdesc[UR22], gdesc[UR20], tmem[UR15], tmem[UR24], idesc[UR25], !UPT ;  /* 0x00ff1814160075ea */ /* 0x0003e2000f80000f */
[----:B------:R-:W-:Y:S01]  /*27f0*/  UMOV UR10, UR10 ;  /* 0x0000000a000a7c82 */ /* 0x000fe20008000000 */
[----:B------:R1:W-:Y:S01]  /*2800*/  UTCHMMA gdesc[UR16], gdesc[UR18], tmem[UR15], tmem[UR34], idesc[UR35], UPT ;  /* 0x00ff2212100075ea */ /* 0x0003e2000b80000f */
[----:B------:R1:W-:Y:S01]  /*2810*/  UTCBAR [UR10], URZ ;  /* 0x000000ff0a0073e9 */ /* 0x0003e200080000ff */
[----:B------:R-:W-:-:S02]  /*2820*/  NOP ;  /* 0x0000000000007918 */ /* 0x000fc40000000000 */
.L_x_13:
[----:B------:R-:W2:Y:S01]  /*2830*/  SYNCS.PHASECHK.TRANS64.TRYWAIT P2, [UR12+0x2c10], RZ ;  /* 0x002c10ffff0075a7 */ /* 0x000ea2000804110c */
[----:B------:R-:W-:Y:S01]  /*2840*/  SHF.L.U32 R21, R12, 0x1f, RZ ;  /* 0x0000001f0c157819 */ /* 0x000fe200000006ff */
[----:B--2---:R-:W-:Y:S06]  /*2850*/  @!P2 BRA `(.L_x_14) ;  /* 0x0000002000e4a947 */ /* 0x004fec0003800000 */
.L_x_23:
[----:B------:R-:W-:Y:S01]  /*2860*/  BAR.SYNC.DEFER_BLOCKING 0x0 ;  /* 0x0000000000007b1d */ /* 0x000fe20000010000 */
[----:B------:R-:W-:-:S04]  /*2870*/  IMAD.WIDE R22, R3, 0x2, R56 ;  /* 0x0000000203167825 */ /* 0x000fc800078e0238 */
[C---:B------:R-:W-:Y:S01]  /*2880*/  IMAD.WIDE R24, R3.reuse, 0x2, R54 ;  /* 0x0000000203187825 */ /* 0x040fe200078e0236 */
[----:B------:R-:W2:Y:S03]  /*2890*/  LDTM.x16 R4, tmem[UR13+0x20] ;  /* 0x0000200d000479ee */ /* 0x000ea60008240000 */
[----:B------:R-:W-:-:S04]  /*28a0*/  IMAD.WIDE R26, R3, 0x2, R52 ;  /* 0x00000002031a7825 */ /* 0x000fc800078e0234 */
[----:B------:R-:W-:Y:S01]  /*28b0*/  IMAD.WIDE R28, R3, 0x2, R50 ;  /* 0x00000002031c7825 */ /* 0x000fe200078e0232 */
[----:B------:R-:W2:Y:S01]  /*28c0*/  @!P1 SYNCS.CCTL.IV [UR12+0x2c10] ;  /* 0x002c1000ff0099b1 */ /* 0x000ea2000800000c */
[----:B------:R-:W-:Y:S01]  /*28d0*/  NOP ;  /* 0x0000000000007918 */ /* 0x000fe20000000000 */
[----:B--2---:R-:W2:Y:S02]  /*28e0*/  SYNCS.PHASECHK.TRANS64.TRYWAIT P2, [UR14], R21 ;  /* 0x00000015ff0075a7 */ /* 0x004ea4000804110e */
[----:B--2---:R-:W-:Y:S05]  /*28f0*/  @!P2 BRA `(.L_x_15) ;  /* 0x0000002000c8a947 */ /* 0x004fea0003800000 */
.L_x_24:
[----:B------:R2:W3:Y:S04]  /*2900*/  LDG.E.U16 R77, desc[UR26][R22.64] ;  /* 0x0000001a164d7981 */ /* 0x0004e8000c1e1500 */
[----:B------:R4:W5:Y:S04]  /*2910*/  LDG.E.U16 R79, desc[UR26][R24.64] ;  /* 0x0000001a184f7981 */ /* 0x000968000c1e1500 */
[----:B------:R-:W5:Y:S04]  /*2920*/  LDG.E.U16 R81, desc[UR26][R26.64] ;  /* 0x0000001a1a517981 */ /* 0x000f68000c1e1500 */
[----:B------:R-:W5:Y:S01]  /*2930*/  LDG.E.U16 R83, desc[UR26][R28.64] ;  /* 0x0000001a1c537981 */ /* 0x000f62000c1e1500 */
[----:B0-----:R-:W-:Y:S01]  /*2940*/  FMUL R21, R4, UR36 ;  /* 0x0000002404157c20 */ /* 0x001fe20008400000 */
[----:B------:R-:W-:Y:S01]  /*2950*/  FMUL R30, R5, UR36 ;  /* 0x00000024051e7c20 */ /* 0x000fe20008400000 */
[----:B------:R-:W-:Y:S01]  /*2960*/  FMUL R31, R6, UR36 ;  /* 0x00000024061f7c20 */ /* 0x000fe20008400000 */
[----:B------:R-:W-:Y:S01]  /*2970*/  FMUL R32, R7, UR36 ;  /* 0x0000002407207c20 */ /* 0x000fe20008400000 */
[----:B------:R-:W-:Y:S01]  /*2980*/  FMUL R33, R8, UR36 ;  /* 0x0000002408217c20 */ /* 0x000fe20008400000 */
[----:B--2---:R-:W-:Y:S01]  /*2990*/  FMUL R22, R10, UR36 ;  /* 0x000000240a167c20 */ /* 0x004fe20008400000 */
[----:B------:R-:W-:Y:S01]  /*29a0*/  FMUL R23, R11, UR36 ;  /* 0x000000240b177c20 */ /* 0x000fe20008400000 */
[----:B------:R-:W-:Y:S01]  /*29b0*/  FMNMX3 R30, R21, R30, R31, !PT ;  /* 0x0000001e151e7276 */ /* 0x000fe2000780001f */
[----:B------:R-:W-:Y:S01]  /*29c0*/  FMUL R21, R9, UR36 ;  /* 0x0000002409157c20 */ /* 0x000fe20008400000 */
[----:B----4-:R-:W-:Y:S01]  /*29d0*/  FMUL R24, R12, UR36 ;  /* 0x000000240c187c20 */ /* 0x010fe20008400000 */
[----:B------:R-:W-:Y:S01]  /*29e0*/  FMUL R45, R19, UR36 ;  /* 0x00000024132d7c20 */ /* 0x000fe20008400000 */
[----:B------:R-:W-:Y:S01]  /*29f0*/  FMNMX3 R30, R30, R32, R33, !PT ;  /* 0x000000201e1e7276 */ /* 0x000fe20007800021 */
[----:B------:R-:W-:Y:S01]  /*2a00*/  ULEA UR14, UR31, UR12, 0x3 ;  /* 0x0000000c1f0e7291 */ /* 0x000fe2000f8e18ff */
[----:B------:R-:W-:-:S02]  /*2a10*/  UMOV UR6, UR7 ;  /* 0x0000000700067c82 */ /* 0x000fc40008000000 */
[----:B------:R-:W-:Y:S01]  /*2a20*/  FMNMX3 R30, R30, R21, R22, !PT ;  /* 0x000000151e1e7276 */ /* 0x000fe20007800016 */
[----:B------:R-:W-:Y:S01]  /*2a30*/  FMUL R21, R13, UR36 ;  /* 0x000000240d157c20 */ /* 0x000fe20008400000 */
[----:B------:R-:W-:Y:S01]  /*2a40*/  FMUL R22, R14, UR36 ;  /* 0x000000240e167c20 */ /* 0x000fe20008400000 */
[----:B------:R-:W-:Y:S01]  /*2a50*/  UIADD3 UR14, UPT, UPT, UR14, 0x2c00, URZ ;  /* 0x00002c000e0e7890 */ /* 0x000fe2000fffe0ff */
[----:B------:R-:W-:Y:S01]  /*2a60*/  FMNMX3 R30, R30, R23, R24, !PT ;  /* 0x000000171e1e7276 */ /* 0x000fe20007800018 */
[----:B------:R-:W-:Y:S01]  /*2a70*/  FMUL R23, R15, UR36 ;  /* 0x000000240f177c20 */ /* 0x000fe20008400000 */
[----:B------:R-:W-:Y:S02]  /*2a80*/  FMUL R24, R16, UR36 ;  /* 0x0000002410187c20 */ /* 0x000fe40008400000 */
[----:B------:R-:W-:Y:S01]  /*2a90*/  FMNMX3 R30, R30, R21, R22, !PT ;  /* 0x000000151e1e7276 */ /* 0x000fe20007800016 */
[----:B------:R-:W-:Y:S01]  /*2aa0*/  FMUL R21, R17, UR36 ;  /* 0x0000002411157c20 */ /* 0x000fe20008400000 */
[----:B------:R-:W-:-:S02]  /*2ab0*/  FMUL R22, R18, UR36 ;  /* 0x0000002412167c20 */ /* 0x000fc40008400000 */
[----:B------:R-:W-:-:S04]  /*2ac0*/  FMNMX3 R23, R30, R23, R24, !PT ;  /* 0x000000171e177276 */ /* 0x000fc80007800018 */
[----:B------:R-:W-:-:S04]  /*2ad0*/  FMNMX3 R21, R23, R21, R22, !PT ;  /* 0x0000001517157276 */ /* 0x000fc80007800016 */
[----:B------:R-:W-:-:S05]  /*2ae0*/  FMNMX3 R45, R21, R45, R20, !PT ;  /* 0x0000002d152d7276 */ /* 0x000fca0007800014 */
[--C-:B------:R-:W-:Y:S01]  /*2af0*/  FFMA R4, R4, UR36, -R45.reuse ;  /* 0x0000002404047c23 */ /* 0x100fe2000800082d */
        /* <DEDUP_REMOVED lines=14> */
[----:B------:R-:W-:Y:S01]  /*2be0*/  FFMA R19, R19, UR36, -R45 ;  /* 0x0000002413137c23 */ /* 0x000fe2000800082d */
[----:B------:R-:W-:Y:S01]  /*2bf0*/  FMUL R4, R4, 1.4426950216293334961 ;  /* 0x3fb8aa3b04047820 */ /* 0x000fe20000400000 */
        /* <DEDUP_REMOVED lines=15> */
[----:B------:R-:W-:Y:S01]  /*2cf0*/  MUFU.EX2 R4, R4 ;  /* 0x0000000400047308 */ /* 0x000fe20000000800 */
[----:B------:R-:W-:-:S04]  /*2d00*/  FADD R80, -R45, R20 ;  /* 0x000000142d507221 */ /* 0x000fc80000000100 */
[----:B------:R-:W-:-:S03]  /*2d10*/  FMUL R80, R80, 1.4426950216293334961 ;  /* 0x3fb8aa3b50507820 */ /* 0x000fc60000400000 */
[----:B------:R-:W0:Y:S08]  /*2d20*/  MUFU.EX2 R5, R5 ;  /* 0x0000000500057308 */ /* 0x000e300000000800 */
[----:B------:R-:W-:Y:S08]  /*2d30*/  MUFU.EX2 R72, R6 ;  /* 0x0000000600487308 */ /* 0x000ff00000000800 */
[----:B------:R-:W2:Y:S01]  /*2d40*/  MUFU.EX2 R73, R7 ;  /* 0x0000000700497308 */ /* 0x000ea20000000800 */
[----:B0-----:R-:W-:Y:S01]  /*2d50*/  F2FP.BF16.F32.PACK_AB R36, R5, R4 ;  /* 0x000000040524723e */ /* 0x001fe200000010ff */
[----:B------:R-:W-:-:S06]  /*2d60*/  FADD R87, R4, R5 ;  /* 0x0000000504577221 */ /* 0x000fcc0000000000 */
[----:B------:R-:W-:Y:S08]  /*2d70*/  MUFU.EX2 R74, R8 ;  /* 0x00000008004a7308 */ /* 0x000ff00000000800 */
[----:B------:R-:W0:Y:S01]  /*2d80*/  MUFU.EX2 R75, R9 ;  /* 0x00000009004b7308 */ /* 0x000e220000000800 */
[----:B--2---:R-:W-:Y:S01]  /*2d90*/  F2FP.BF16.F32.PACK_AB R37, R73, R72 ;  /* 0x000000484925723e */ /* 0x004fe200000010ff */
[----:B------:R-:W-:-:S04]  /*2da0*/  FADD R72, R72, R87 ;  /* 0x0000005748487221 */ /* 0x000fc80000000000 */
[----:B------:R-:W-:Y:S02]  /*2db0*/  FADD R73, R73, R72 ;  /* 0x0000004849497221 */ /* 0x000fe40000000000 */
[----:B------:R-:W-:Y:S08]  /*2dc0*/  MUFU.EX2 R76, R10 ;  /* 0x0000000a004c7308 */ /* 0x000ff00000000800 */
[----:B------:R-:W2:Y:S01]  /*2dd0*/  MUFU.EX2 R85, R11 ;  /* 0x0000000b00557308 */ /* 0x000ea20000000800 */
[----:B0-----:R-:W-:Y:S01]  /*2de0*/  F2FP.BF16.F32.PACK_AB R38, R75, R74 ;  /* 0x0000004a4b26723e */ /* 0x001fe200000010ff */
[----:B------:R-:W-:-:S04]  /*2df0*/  FADD R74, R74, R73 ;  /* 0x000000494a4a7221 */ /* 0x000fc80000000000 */
[----:B------:R-:W-:Y:S02]  /*2e00*/  FADD R75, R75, R74 ;  /* 0x0000004a4b4b7221 */ /* 0x000fe40000000000 */
[----:B------:R-:W-:Y:S08]  /*2e10*/  MUFU.EX2 R78, R12 ;  /* 0x0000000c004e7308 */ /* 0x000ff00000000800 */
[----:B------:R-:W0:Y:S01]  /*2e20*/  MUFU.EX2 R49, R13 ;  /* 0x0000000d00317308 */ /* 0x000e220000000800 */
[----:B--2---:R-:W-:Y:S01]  /*2e30*/  F2FP.BF16.F32.PACK_AB R39, R85, R76 ;  /* 0x0000004c5527723e */ /* 0x004fe200000010ff */
[----:B------:R-:W-:-:S04]  /*2e40*/  FADD R76, R76, R75 ;  /* 0x0000004b4c4c7221 */ /* 0x000fc80000000000 */
[----:B------:R-:W-:Y:S02]  /*2e50*/  FADD R85, R85, R76 ;  /* 0x0000004c55557221 */ /* 0x000fe40000000000 */
[----:B------:R-:W-:Y:S08]  /*2e60*/  MUFU.EX2 R66, R14 ;  /* 0x0000000e00427308 */ /* 0x000ff00000000800 */
[----:B------:R-:W2:Y:S01]  /*2e70*/  MUFU.EX2 R67, R15 ;  /* 0x0000000f00437308 */ /* 0x000ea20000000800 */
[----:B0-----:R-:W-:-:S07]  /*2e80*/  F2FP.BF16.F32.PACK_AB R40, R49, R78 ;  /* 0x0000004e3128723e */ /* 0x001fce00000010ff */
[----:B------:R-:W-:Y:S08]  /*2e90*/  MUFU.EX2 R68, R16 ;  /* 0x0000001000447308 */ /* 0x000ff00000000800 */
[----:B------:R-:W0:Y:S01]  /*2ea0*/  MUFU.EX2 R69, R17 ;  /* 0x0000001100457308 */ /* 0x000e220000000800 */
[----:B--2---:R-:W-:-:S07]  /*2eb0*/  F2FP.BF16.F32.PACK_AB R41, R67, R66 ;  /* 0x000000424329723e */ /* 0x004fce00000010ff */
[----:B------:R-:W-:Y:S08]  /*2ec0*/  MUFU.EX2 R71, R18 ;  /* 0x0000001200477308 */ /* 0x000ff00000000800 */
[----:B------:R-:W2:Y:S01]  /*2ed0*/  MUFU.EX2 R70, R19 ;  /* 0x0000001300467308 */ /* 0x000ea20000000800 */
[----:B0-----:R-:W-:Y:S02]  /*2ee0*/  F2FP.BF16.F32.PACK_AB R42, R69, R68 ;  /* 0x00000044452a723e */ /* 0x001fe400000010ff */
[----:B--2---:R-:W-:-:S04]  /*2ef0*/  F2FP.BF16.F32.PACK_AB R43, R70, R71 ;  /* 0x00000047462b723e */ /* 0x004fc800000010ff */
[----:B------:R0:W-:Y:S02]  /*2f00*/  STTM.x8 tmem[UR13+0x30], R36 ;  /* 0x00003024000079ed */ /* 0x0001e400081c000d */
[----:B0-----:R-:W0:Y:S01]  /*2f10*/  MUFU.EX2 R37, R80 ;  /* 0x0000005000257308 */ /* 0x001e220000000800 */
[----:B------:R-:W-:-:S04]  /*2f20*/  FADD R36, R78, R85 ;  /* 0x000000554e247221 */ /* 0x000fc80000000000 */
[----:B------:R-:W-:-:S04]  /*2f30*/  FADD R49, R49, R36 ;  /* 0x0000002431317221 */ /* 0x000fc80000000000 */
[----:B------:R-:W-:-:S04]  /*2f40*/  FADD R66, R66, R49 ;  /* 0x0000003142427221 */ /* 0x000fc80000000000 */
[----:B------:R-:W-:-:S04]  /*2f50*/  FADD R67, R67, R66 ;  /* 0x0000004243437221 */ /* 0x000fc80000000000 */
[----:B------:R-:W-:-:S04]  /*2f60*/  FADD R68, R68, R67 ;  /* 0x0000004344447221 */ /* 0x000fc80000000000 */
[----:B------:R-:W-:-:S04]  /*2f70*/  FADD R68, R69, R68 ;  /* 0x0000004445447221 */ /* 0x000fc80000000000 */
[----:B------:R-:W-:-:S04]  /*2f80*/  FADD R71, R71, R68 ;  /* 0x0000004447477221 */ /* 0x000fc80000000000 */
[----:B------:R-:W-:Y:S01]  /*2f90*/  FADD R70, R70, R71 ;  /* 0x0000004746467221 */ /* 0x000fe20000000000 */
[----:B---3--:R2:W-:Y:S04]  /*2fa0*/  STS.U16 [R44+UR12+0x2800], R77 ;  /* 0x0028004d2c007988 */ /* 0x0085e8000800040c */
[----:B-----5:R2:W-:Y:S04]  /*2fb0*/  STS.U16 [R44+UR12+0x2900], R79 ;  /* 0x0029004f2c007988 */ /* 0x0205e8000800040c */
[----:B------:R2:W-:Y:S04]  /*2fc0*/  STS.U16 [R44+UR12+0x2a00], R81 ;  /* 0x002a00512c007988 */ /* 0x0005e8000800040c */
[----:B------:R2:W-:Y:S01]  /*2fd0*/  STS.U16 [R44+UR12+0x2b00], R83 ;  /* 0x002b00532c007988 */ /* 0x0005e2000800040c */
[----:B------:R-:W3:Y:S02]  /*2fe0*/  FENCE.VIEW.ASYNC.T ;  /* 0x00000000000073c6 */ /* 0x000ee40000000200 */
[----:B---3--:R-:W-:Y:S06]  /*2ff0*/  BAR.SYNC.DEFER_BLOCKING 0x0 ;  /* 0x0000000000007b1d */ /* 0x008fec0000010000 */
[----:B------:R-:W0:Y:S01]  /*3000*/  LDTM.x32 R4, tmem[UR13] ;  /* 0x0000000d000479ee */ /* 0x000e2200082c0000 */
[----:B------:R-:W-:Y:S01]  /*3010*/  NOP ;  /* 0x0000000000007918 */ /* 0x000fe20000000000 */
[C---:B0-----:R-:W-:Y:S01]  /*3020*/  FMUL R4, R37.reuse, R4 ;  /* 0x0000000425047220 */ /* 0x041fe20000400000 */
        /* <DEDUP_REMOVED lines=31> */
[----:B------:R2:W-:Y:S01]  /*3220*/  STTM.x32 tmem[UR13], R4 ;  /* 0x00000004000079ed */ /* 0x0005e200082c000d */
[----:B------:R-:W0:Y:S02]  /*3230*/  FENCE.VIEW.ASYNC.T ;  /* 0x00000000000073c6 */ /* 0x000e240000000200 */
[----:B0-----:R-:W-:Y:S06]  /*3240*/  BAR.SYNC.DEFER_BLOCKING 0x0 ;  /* 0x0000000000007b1d */ /* 0x001fec0000010000 */
[----:B------:R0:W-:Y:S06]  /*3250*/  MEMBAR.ALL.CTA ;  /* 0x0000000000007992 */ /* 0x0001ec0000008000 */
[----:B0-----:R-:W0:Y:S02]  /*3260*/  FENCE.VIEW.ASYNC.S ;  /* 0x00000000000073c6 */ /* 0x001e240000000000 */
[----:B0-----:R-:W-:Y:S06]  /*3270*/  BAR.SYNC.DEFER_BLOCKING 0x0 ;  /* 0x0000000000007b1d */ /* 0x001fec0000010000 */
[----:B------:R-:W-:Y:S05]  /*3280*/  BRA.U UP1, `(.L_x_16) ;  /* 0x0000000101287547 */ /* 0x000fea000b800000 */
[----:B-1----:R-:W-:Y:S01]  /*3290*/  UMOV UR10, UR14 ;  /* 0x0000000e000a7c82 */ /* 0x002fe20008000000 */
[----:B------:R-:W-:Y:S01]  /*32a0*/  UMOV UR11, URZ ;  /* 0x000000ff000b7c82 */ /* 0x000fe20008000000 */
[----:B------:R-:W-:Y:S01]  /*32b0*/  UMOV UR20, UR29 ;  /* 0x0000001d00147c82 */ /* 0x000fe20008000000 */
[----:B------:R-:W-:Y:S01]  /*32c0*/  UMOV UR21, 0xc0004010 ;  /* 0xc000401000157882 */ /* 0x000fe20000000000 */
[----:B------:R-:W-:Y:S01]  /*32d0*/  UMOV UR24, 0x0 ;  /* 0x0000000000187882 */ /* 0x000fe20000000000 */
[----:B------:R-:W-:Y:S01]  /*32e0*/  UMOV UR25, 0x8080490 ;  /* 0x0808049000197882 */ /* 0x000fe20000000000 */
[----:B------:R-:W-:Y:S01]  /*32f0*/  UMOV UR7, UR10 ;  /* 0x0000000a00077c82 */ /* 0x000fe20008000000 */
[----:B------:R0:W-:Y:S01]  /*3300*/  UTCHMMA tmem[UR33], gdesc[UR20], tmem[UR32], tmem[UR24], idesc[UR25], UPT ;  /* 0x00ff1814210079ea */ /* 0x0001e2000b800020 */
[----:B------:R0:W-:Y:S01]  /*3310*/  UTCBAR [UR7], URZ ;  /* 0x000000ff070073e9 */ /* 0x0001e200080000ff */
[----:B------:R-:W-:Y:S02]  /*3320*/  NOP ;  /* 0x0000000000007918 */ /* 0x000fe40000000000 */
.L_x_16:
[----:B------:R-:W-:Y:S01]  /*3330*/  UIADD3 UR31, UPT, UPT, UR31, 0x1, URZ ;  /* 0x000000011f1f7890 */ /* 0x000fe2000fffe0ff */
[----:B------:R-:W-:Y:S01]  /*3340*/  FFMA R46, R37, R46, R70 ;  /* 0x0000002e252e7223 */ /* 0x000fe20000000046 */
[----:B------:R-:W-:Y:S01]  /*3350*/  UIADD3 UR8, UPT, UPT, UR8, 0x10, URZ ;  /* 0x0000001008087890 */ /* 0x000fe2000fffe0ff */
[----:B------:R-:W-:Y:S01]  /*3360*/  IADD3 R3, PT, PT, R3, UR30, RZ ;  /* 0x0000001e03037c10 */ /* 0x000fe2000fffe0ff */
[----:B------:R-:W-:Y:S01]  /*3370*/  UISETP.GT.AND UP2, UPT, UR31, 0x1, UPT ;  /* 0x000000011f00788c */ /* 0x000fe2000bf44270 */
[----:B------:R-:W-:Y:S02]  /*3380*/  IADD3 R47, PT, PT, R48, R47, RZ ;  /* 0x0000002f302f7210 */ /* 0x000fe40007ffe0ff */
[----:B--2---:R-:W-:Y:S01]  /*3390*/  MOV R12, UR6 ;  /* 0x00000006000c7c02 */ /* 0x004fe20008000f00 */
[----:B0-----:R-:W-:Y:S01]  /*33a0*/  USEL UR7, URZ, 0x1, !UP2 ;  /* 0x00000001ff077887 */ /* 0x001fe2000d000000 */
[----:B------:R-:W-:Y:S01]  /*33b0*/  MOV R20, R45 ;  /* 0x0000002d00147202 */ /* 0x000fe20000000f00 */
[----:B------:R-:W-:-:S02]  /*33c0*/  USEL UR31, UR31, URZ, !UP2 ;  /* 0x000000ff1f1f7287 */ /* 0x000fc4000d000000 */
[----:B------:R-:W-:Y:S02]  /*33d0*/  UISETP.GE.AND UP2, UPT, UR8, UR28, UPT ;  /* 0x0000001c0800728c */ /* 0x000fe4000bf46270 */
[----:B------:R-:W-:-:S07]  /*33e0*/  ULOP3.LUT UR7, UR6, UR7, URZ, 0x3c, !UPT ;  /* 0x0000000706077292 */ /* 0x000fce000f8e3cff */
[----:B------:R-:W-:Y:S05]  /*33f0*/  BRA.U !UP2, `(.L_x_17) ;  /* 0xfffffff10a787547 */ /* 0x000fea000b83ffff */
.L_x_12:
[C---:B------:R-:W-:Y:S01]  /*3400*/  FMUL R2, R46.reuse, 8388608 ;  /* 0x4b0000002e027820 */ /* 0x040fe20000400000 */
[----:B------:R-:W-:Y:S01]  /*3410*/  FSETP.GEU.AND P3, PT, R46, 1.175494350822287508e-38, PT ;  /* 0x008000002e00780b */ /* 0x000fe20003f6e000 */
[----:B-1----:R-:W-:Y:S01]  /*3420*/  HFMA2 R5, -RZ, RZ, 1.443359375, -0.2030029296875 ;  /* 0x3dc6b27fff057431 */ /* 0x002fe200000001ff */
[----:B------:R-:W1:Y:S01]  /*3430*/  LDCU UR7, c[0x0][0x3f0] ;  /* 0x00007e00ff0777ac */ /* 0x000e620008000800 */
[----:B------:R-:W2:Y:S01]  /*3440*/  LDC.64 R36, c[0x0][0x398] ;  /* 0x0000e600ff247b82 */ /* 0x000ea20000000a00 */
[----:B------:R-:W-:Y:S01]  /*3450*/  FSEL R40, R2, R46, !P3 ;  /* 0x0000002e02287208 */ /* 0x000fe20005800000 */
[----:B0-----:R-:W0:Y:S03]  /*3460*/  LDCU.64 UR4, c[0x0][0x3e0] ;  /* 0x00007c00ff0477ac */ /* 0x001e260008000a00 */
[C---:B------:R-:W-:Y:S02]  /*3470*/  IADD3 R2, PT, PT, R40.reuse, -0x3f3504f3, RZ ;  /* 0xc0cafb0d28027810 */ /* 0x040fe40007ffe0ff */
[----:B------:R-:W-:-:S02]  /*3480*/  ISETP.GE.U32.AND P2, PT, R40, 0x7f800000, PT ;  /* 0x7f8000002800780c */ /* 0x000fc40003f46070 */
[----:B------:R-:W-:-:S04]  /*3490*/  LOP3.LUT R3, R2, 0xff800000, RZ, 0xc0, !PT ;  /* 0xff80000002037812 */ /* 0x000fc800078ec0ff */
[----:B------:R-:W-:Y:S01]  /*34a0*/  IADD3 R2, PT, PT, R40, -R3, RZ ;  /* 0x8000000328027210 */ /* 0x000fe20007ffe0ff */
[----:B-1----:R-:W-:-:S04]  /*34b0*/  UISETP.GE.AND UP0, UPT, UR7, 0x1, UPT ;  /* 0x000000010700788c */ /* 0x002fc8000bf06270 */
[----:B------:R-:W-:Y:S01]  /*34c0*/  FADD R38, R2, -1 ;  /* 0xbf80000002267421 */ /* 0x000fe20000000000 */
[----:B------:R-:W-:-:S03]  /*34d0*/  FSEL R2, RZ, -23, P3 ;  /* 0xc1b80000ff027808 */ /* 0x000fc60001800000 */
[----:B------:R-:W-:-:S04]  /*34e0*/  FFMA.FTZ R5, R38, R5, -0.16845393180847167969 ;  /* 0xbe2c7f3026057423 */ /* 0x000fc80000010005 */
[----:B------:R-:W-:-:S04]  /*34f0*/  FFMA.FTZ R5, R38, R5, 0.1716887056827545166 ;  /* 0x3e2fcf2a26057423 */ /* 0x000fc80000010005 */
[----:B------:R-:W-:-:S04]  /*3500*/  FFMA.FTZ R5, R38, R5, -0.17900948226451873779 ;  /* 0xbe374e4326057423 */ /* 0x000fc80000010005 */
[----:B------:R-:W-:-:S04]  /*3510*/  FFMA.FTZ R5, R38, R5, 0.20512372255325317383 ;  /* 0x3e520bf426057423 */ /* 0x000fc80000010005 */
[----:B------:R-:W-:-:S04]  /*3520*/  FFMA.FTZ R5, R38, R5, -0.24046532809734344482 ;  /* 0xbe763c8b26057423 */ /* 0x000fc80000010005 */
[----:B------:R-:W-:-:S04]  /*3530*/  FFMA.FTZ R5, R38, R5, 0.28857114911079406738 ;  /* 0x3e93bf9926057423 */ /* 0x000fc80000010005 */
[----:B------:R-:W-:-:S04]  /*3540*/  FFMA.FTZ R5, R38, R5, -0.36067417263984680176 ;  /* 0xbeb8aa4926057423 */ /* 0x000fc80000010005 */
[----:B------:R-:W-:Y:S01]  /*3550*/  FFMA.FTZ R5, R38, R5, 0.48089820146560668945 ;  /* 0x3ef6384a26057423 */ /* 0x000fe20000010005 */
[----:B0-2---:R-:W-:Y:S06]  /*3560*/  BRA.U !UP0, `(.L_x_18) ;  /* 0x0000000108107547 */ /* 0x005fec000b800000 */
[----:B------:R-:W-:-:S06]  /*3570*/  USHF.L.U32 UR6, UR6, 0x1f, URZ ;  /* 0x0000001f06067899 */ /* 0x000fcc00080006ff */
[----:B------:R-:W-:-:S04]  /*3580*/  MOV R4, UR6 ;  /* 0x0000000600047c02 */ /* 0x000fc80008000f00 */
[----:B------:R-:W0:Y:S02]  /*3590*/  SYNCS.PHASECHK.TRANS64.TRYWAIT P3, [UR14], R4 ;  /* 0x00000004ff0075a7 */ /* 0x000e24000806110e */
[----:B0-----:R-:W-:Y:S05]  /*35a0*/  @!P3 BRA `(.L_x_19) ;  /* 0x0000001400a8b947 */ /* 0x001fea0003800000 */
.L_x_18:
[----:B------:R-:W-:Y:S01]  /*35b0*/  BAR.SYNC.DEFER_BLOCKING 0x0 ;  /* 0x0000000000007b1d */ /* 0x000fe20000010000 */
[----:B------:R-:W-:Y:S01]  /*35c0*/  FSETP.GT.AND P3, PT, |R46|, 8.50705917302346158658e+37, PT ;  /* 0x7e8000002e00780b */ /* 0x000fe20003f64200 */
[----:B------:R-:W-:Y:S01]  /*35d0*/  FFMA.FTZ R39, R38, R5, -0.72134751081466674805 ;  /* 0xbf38aa3b26277423 */ /* 0x000fe20000010005 */
[----:B------:R-:W-:Y:S01]  /*35e0*/  FSETP.GEU.AND P5, PT, |R46|, 1.175494350822287508e-38, PT ;  /* 0x008000002e00780b */ /* 0x000fe20003fae200 */
[----:B------:R-:W-:Y:S01]  /*35f0*/  UIMAD UR4, UR9, UR4, URZ ;  /* 0x00000004090472a4 */ /* 0x000fe2000f8e02ff */
[----:B------:R-:W-:Y:S01]  /*3600*/  I2FP.F32.S32 R3, R3 ;  /* 0x0000000300037245 */ /* 0x000fe20000201400 */
[----:B------:R-:W-:Y:S01]  /*3610*/  FMUL R39, R38, R39 ;  /* 0x0000002726277220 */ /* 0x000fe20000400000 */
[----:B------:R-:W-:-:S03]  /*3620*/  FSETP.NEU.AND P4, PT, R40, RZ, PT ;  /* 0x000000ff2800720b */ /* 0x000fc60003f8d000 */
[----:B------:R-:W-:Y:S01]  /*3630*/  FMUL R39, R38, R39 ;  /* 0x0000002726277220 */ /* 0x000fe20000400000 */
[----:B------:R-:W-:Y:S01]  /*3640*/  FFMA.FTZ R2, R3, 1.1920928955078125e-07, R2 ;  /* 0x3400000003027823 */ /* 0x000fe20000010002 */
[----:B------:R-:W-:Y:S01]  /*3650*/  IMAD R3, R0, UR5, RZ ;  /* 0x0000000500037c24 */ /* 0x000fe2000f8e02ff */
[----:B------:R-:W-:Y:S01]  /*3660*/  USHF.L.U32 UR5, UR4, 0x1, URZ ;  /* 0x0000000104057899 */ /* 0x000fe200080006ff */
[----:B------:R-:W-:Y:S01]  /*3670*/  FFMA.FTZ R39, R38, 1.4426950216293334961, R39 ;  /* 0x3fb8aa3b26277823 */ /* 0x000fe20000010027 */
[----:B------:R-:W-:Y:S01]  /*3680*/  @P3 FMUL R46, R46, 0.25 ;  /* 0x3e8000002e2e3820 */ /* 0x000fe20000400000 */
[----:B------:R-:W-:Y:S02]  /*3690*/  @P2 MOV R38, 0x7f800000 ;  /* 0x7f80000000262802 */ /* 0x000fe40000000f00 */
[----:B------:R-:W-:Y:S01]  /*36a0*/  FADD R39, R2, R39 ;  /* 0x0000002702277221 */ /* 0x000fe20000000000 */
[----:B------:R-:W-:Y:S01]  /*36b0*/  @!P5 FMUL R46, R46, 16777216 ;  /* 0x4b8000002e2ed820 */ /* 0x000fe20000400000 */
[C---:B------:R-:W-:Y:S01]  /*36c0*/  SHF.L.U32 R41, R3.reuse, 0x1, RZ ;  /* 0x0000000103297819 */ /* 0x040fe200000006ff */
[----:B------:R-:W-:Y:S01]  /*36d0*/  @P2 FFMA.FTZ R39, R40, R38, +INF ;  /* 0x7f80000028272423 */ /* 0x000fe20000010026 */
[----:B------:R-:W-:Y:S01]  /*36e0*/  IMAD.HI R38, R3, 0x2, RZ ;  /* 0x0000000203267827 */ /* 0x000fe200078e02ff */
[----:B------:R-:W0:Y:S01]  /*36f0*/  LDC R2, c[0x0][0x3e8] ;  /* 0x0000fa00ff027b82 */ /* 0x000e220000000800 */
[----:B------:R-:W1:Y:S01]  /*3700*/  MUFU.RCP R3, R46 ;  /* 0x0000002e00037308 */ /* 0x000e620000001000 */
[----:B------:R-:W-:Y:S01]  /*3710*/  IADD3 R36, P2, P6, R41, UR5, R36 ;  /* 0x0000000529247c10 */ /* 0x000fe2000fe5e024 */
[----:B------:R-:W-:Y:S01]  /*3720*/  UIMAD.WIDE UR4, UR4, 0x2, URZ ;  /* 0x00000002040478a5 */ /* 0x000fe2000f8e02ff */
[----:B------:R-:W2:Y:S04]  /*3730*/  @!P1 SYNCS.CCTL.IV [UR12+0x2c00] ;  /* 0x002c0000ff0099b1 */ /* 0x000ea8000800000c */
[----:B--2---:R-:W-:Y:S01]  /*3740*/  BAR.SYNC.DEFER_BLOCKING 0x0 ;  /* 0x0000000000007b1d */ /* 0x004fe20000010000 */
[----:B------:R-:W-:-:S05]  /*3750*/  IADD3.X R37, PT, PT, R38, UR5, R37, P2, P6 ;  /* 0x0000000526257c10 */ /* 0x000fca00097ec425 */
[----:B------:R-:W2:Y:S01]  /*3760*/  LDCU UR4, c[0x0][0x3ec] ;  /* 0x00007d80ff0477ac */ /* 0x000ea20008000800 */
[----:B------:R-:W3:Y:S01]  /*3770*/  LDTM.x32 R4, tmem[UR13] ;  /* 0x0000000d000479ee */ /* 0x000ee200082c0000 */
[C---:B0-----:R-:W-:Y:S01]  /*3780*/  IMAD R38, R2.reuse, 0x14, RZ ;  /* 0x0000001402267824 */ /* 0x041fe200078e02ff */
[CC--:B------:R-:W-:Y:S01]  /*3790*/  LEA R43, R2.reuse, -R2.reuse, 0x3 ;  /* 0x80000002022b7211 */ /* 0x0c0fe200078e18ff */
[C---:B------:R-:W-:Y:S01]  /*37a0*/  IMAD R40, R2.reuse, 0x2c, RZ ;  /* 0x0000002c02287824 */ /* 0x040fe200078e02ff */
[CC--:B------:R-:W-:Y:S01]  /*37b0*/  LEA R47, R2.reuse, R2.reuse, 0x3 ;  /* 0x00000002022f7211 */ /* 0x0c0fe200078e18ff */
[C---:B------:R-:W-:Y:S01]  /*37c0*/  IMAD R41, R2.reuse, 0xe, RZ ;  /* 0x0000000e02297824 */ /* 0x040fe200078e02ff */
[CC--:B------:R-:W-:Y:S01]  /*37d0*/  LEA R59, R2.reuse, -R2.reuse, 0x4 ;  /* 0x80000002023b7211 */ /* 0x0c0fe200078e20ff */
[C---:B------:R-:W-:Y:S01]  /*37e0*/  IMAD R44, R2.reuse, 0x34, RZ ;  /* 0x00000034022c7824 */ /* 0x040fe200078e02ff */
[C---:B------:R-:W-:Y:S01]  /*37f0*/  LEA R53, R2.reuse, R2, 0x4 ;  /* 0x0000000202357211 */ /* 0x040fe200078e20ff */
[C---:B------:R-:W-:Y:S01]  /*3800*/  IMAD R48, R2.reuse, 0x3c, RZ ;  /* 0x0000003c02307824 */ /* 0x040fe200078e02ff */
[C---:B------:R-:W-:Y:S01]  /*3810*/  SHF.L.U32 R71, R2.reuse, 0x1, RZ ;  /* 0x0000000102477819 */ /* 0x040fe200000006ff */
[C---:B------:R-:W-:Y:S01]  /*3820*/  IMAD R51, R2.reuse, 0xb, RZ ;  /* 0x0000000b02337824 */ /* 0x040fe200078e02ff */
[C---:B------:R-:W-:Y:S01]  /*3830*/  SHF.L.U32 R73, R2.reuse, 0x2, RZ ;  /* 0x0000000202497819 */ /* 0x040fe200000006ff */
[C---:B------:R-:W-:Y:S01]  /*3840*/  IMAD R49, R2.reuse, 0x1e, RZ ;  /* 0x0000001e02317824 */ /* 0x040fe200078e02ff */
[C---:B------:R-:W-:Y:S01]  /*3850*/  SHF.L.U32 R75, R2.reuse, 0x3, RZ ;  /* 0x00000003024b7819 */ /* 0x040fe200000006ff */
[C---:B------:R-:W-:Y:S01]  /*3860*/  IMAD R56, R2.reuse, 0x26, RZ ;  /* 0x0000002602387824 */ /* 0x040fe200078e02ff */
[C---:B------:R-:W-:Y:S01]  /*3870*/  SHF.L.U32 R77, R2.reuse, 0x4, RZ ;  /* 0x00000004024d7819 */ /* 0x040fe200000006ff */
[----:B------:R-:W-:-:S02]  /*3880*/  IMAD R52, R2, 0x22, RZ ;  /* 0x0000002202347824 */ /* 0x000fc400078e02ff */
[----:B---3--:R-:W-:Y:S01]  /*3890*/  @P3 FMUL R4, R4, 0.25 ;  /* 0x3e80000004043820 */ /* 0x008fe20000400000 */
[----:B------:R-:W-:Y:S01]  /*38a0*/  @P3 FMUL R5, R5, 0.25 ;  /* 0x3e80000005053820 */ /* 0x000fe20000400000 */
[----:B------:R-:W-:Y:S01]  /*38b0*/  @P3 FMUL R6, R6, 0.25 ;  /* 0x3e80000006063820 */ /* 0x000fe20000400000 */
[----:B------:R-:W-:Y:S01]  /*38c0*/  @P3 FMUL R8, R8, 0.25 ;  /* 0x3e80000008083820 */ /* 0x000fe20000400000 */
[----:B------:R-:W-:Y:S01]  /*38d0*/  @P3 FMUL R10, R10, 0.25 ;  /* 0x3e8000000a0a3820 */ /* 0x000fe20000400000 */
[----:B------:R-:W-:Y:S01]  /*38e0*/  @P3 FMUL R12, R12, 0.25 ;  /* 0x3e8000000c0c3820 */ /* 0x000fe20000400000 */
[----:B------:R-:W-:Y:S01]  /*38f0*/  @!P5 FMUL R4, R4, 16777216 ;  /* 0x4b8000000404d820 */ /* 0x000fe20000400000 */
[----:B------:R-:W-:Y:S01]  /*3900*/  @P3 FMUL R7, R7, 0.25 ;  /* 0x3e80000007073820 */ /* 0x000fe20000400000 */
        /* <DEDUP_REMOVED lines=25> */
[----:B------:R-:W-:Y:S01]  /*3aa0*/  @!P5 FMUL R5, R5, 16777216 ;  /* 0x4b8000000505d820 */ /* 0x000fe20000400000 */
[----:B------:R-:W-:Y:S01]  /*3ab0*/  @!P5 FMUL R6, R6, 16777216 ;  /* 0x4b8000000606d820 */ /* 0x000fe20000400000 */
[----:B------:R-:W-:Y:S01]  /*3ac0*/  @!P5 FMUL R8, R8, 16777216 ;  /* 0x4b8000000808d820 */ /* 0x000fe20000400000 */
[----:B------:R-:W-:Y:S01]  /*3ad0*/  @!P5 FMUL R10, R10, 16777216 ;  /* 0x4b8000000a0ad820 */ /* 0x000fe20000400000 */
[----:B------:R-:W-:Y:S01]  /*3ae0*/  @!P5 FMUL R12, R12, 16777216 ;  /* 0x4b8000000c0cd820 */ /* 0x000fe20000400000 */
[----:B-1----:R-:W-:Y:S01]  /*3af0*/  FMUL R86, R3, R4 ;  /* 0x0000000403567220 */ /* 0x002fe20000400000 */
[----:B------:R-:W-:Y:S01]  /*3b00*/  @!P5 FMUL R7, R7, 16777216 ;  /* 0x4b8000000707d820 */ /* 0x000fe20000400000 */
        /* <DEDUP_REMOVED lines=25> */
[----:B------:R-:W-:Y:S01]  /*3ca0*/  FSEL R4, R39, -INF , P4 ;  /* 0xff80000027047808 */ /* 0x000fe20002000000 */
        /* <DEDUP_REMOVED lines=30> */
[----:B------:R-:W-:Y:S01]  /*3e90*/  FMUL R35, R3, R35 ;  /* 0x0000002303237220 */ /* 0x000fe20000400000 */
[----:B------:R-:W-:Y:S01]  /*3ea0*/  FFMA R3, R4, 0.69314718246459960938, R45 ;  /* 0x3f31721804037823 */ /* 0x000fe2000000002d */
[C---:B------:R-:W-:Y:S01]  /*3eb0*/  IMAD R4, R2.reuse, 0x30, RZ ;  /* 0x0000003002047824 */ /* 0x040fe200078e02ff */
[----:B------:R-:W-:Y:S01]  /*3ec0*/  F2FP.BF16.F32.PACK_AB R86, R5, R86 ;  /* 0x000000560556723e */ /* 0x000fe200000010ff */
[C---:B------:R-:W-:Y:S01]  /*3ed0*/  IMAD R11, R2.reuse, 0xc, RZ ;  /* 0x0000000c020b7824 */ /* 0x040fe200078e02ff */
[----:B------:R-:W-:Y:S01]  /*3ee0*/  F2FP.BF16.F32.PACK_AB R82, R13, R82 ;  /* 0x000000520d52723e */ /* 0x000fe200000010ff */
[----:B------:R-:W-:Y:S01]  /*3ef0*/  IMAD R5, R2, 0x18, RZ ;  /* 0x0000001802057824 */ /* 0x000fe200078e02ff */
[----:B------:R-:W-:Y:S01]  /*3f00*/  F2FP.BF16.F32.PACK_AB R85, R6, R85 ;  /* 0x000000550655723e */ /* 0x000fe200000010ff */
[----:B------:R-:W-:Y:S01]  /*3f10*/  IMAD R13, R2, 0x6, RZ ;  /* 0x00000006020d7824 */ /* 0x000fe200078e02ff */
[-C--:B------:R-:W-:Y:S01]  /*3f20*/  IADD3 R4, P6, PT, R4, R36.reuse, RZ ;  /* 0x0000002404047210 */ /* 0x080fe20007fde0ff */
[----:B------:R-:W-:Y:S01]  /*3f30*/  IMAD R6, R2, 0x28, RZ ;  /* 0x0000002802067824 */ /* 0x000fe200078e02ff */
[----:B------:R-:W-:Y:S01]  /*3f40*/  F2FP.BF16.F32.PACK_AB R79, R12, R79 ;  /* 0x0000004f0c4f723e */ /* 0x000fe200000010ff */
[----:B------:R-:W-:Y:S01]  /*3f50*/  IMAD R15, R2, 0x24, RZ ;  /* 0x00000024020f7824 */ /* 0x000fe200078e02ff */
[----:B------:R-:W-:Y:S01]  /*3f60*/  F2FP.BF16.F32.PACK_AB R81, R10, R81 ;  /* 0x000000510a51723e */ /* 0x000fe200000010ff */
[C---:B------:R-:W-:Y:S01]  /*3f70*/  IMAD R19, R2.reuse, 0xa, RZ ;  /* 0x0000000a02137824 */ /* 0x040fe200078e02ff */
[-C--:B------:R-:W-:Y:S01]  /*3f80*/  IADD3 R12, P5, PT, R11, R36.reuse, RZ ;  /* 0x000000240b0c7210 */ /* 0x080fe20007fbe0ff */
[C---:B------:R-:W-:Y:S01]  /*3f90*/  IMAD R39, R2.reuse, 0x16, RZ ;  /* 0x0000001602277824 */ /* 0x040fe200078e02ff */
[C---:B------:R-:W-:Y:S01]  /*3fa0*/  IADD3 R10, P2, PT, R5.reuse, R36, RZ ;  /* 0x00000024050a7210 */ /* 0x040fe20007f5e0ff */
[C---:B------:R-:W-:Y:S01]  /*3fb0*/  IMAD R45, R2.reuse, 0x1a, RZ ;  /* 0x0000001a022d7824 */ /* 0x040fe200078e02ff */
[-C--:B------:R-:W-:Y:S01]  /*3fc0*/  LEA.HI.X.SX32 R5, R5, R37.reuse, 0x1, P6 ;  /* 0x0000002505057211 */ /* 0x080fe200030f0eff */
[C---:B------:R-:W-:Y:S01]  /*3fd0*/  IMAD R62, R2.reuse, 0x2e, RZ ;  /* 0x0000002e023e7824 */ /* 0x040fe200078e02ff */
[C---:B------:R-:W-:Y:S01]  /*3fe0*/  LEA R7, R2.reuse, R2, 0x1 ;  /* 0x0000000202077211 */ /* 0x040fe200078e08ff */
[C---:B------:R-:W-:Y:S01]  /*3ff0*/  IMAD R57, R2.reuse, 0x13, RZ ;  /* 0x0000001302397824 */ /* 0x040fe200078e02ff */
[----:B------:R-:W-:Y:S01]  /*4000*/  IADD3 R14, P6, PT, R13, R36, RZ ;  /* 0x000000240d0e7210 */ /* 0x000fe20007fde0ff */
[C---:B------:R-:W-:Y:S01]  /*4010*/  IMAD R55, R2.reuse, 0xd, RZ ;  /* 0x0000000d02377824 */ /* 0x040fe200078e02ff */
[----:B------:R-:W-:Y:S01]  /*4020*/  F2FP.BF16.F32.PACK_AB R84, R9, R84 ;  /* 0x000000540954723e */ /* 0x000fe200000010ff */
[----:B------:R-:W-:Y:S01]  /*4030*/  IMAD R9, R2, 0x1c, RZ ;  /* 0x0000001c02097824 */ /* 0x000fe200078e02ff */
[-C--:B------:R-:W-:Y:S01]  /*4040*/  IADD3 R6, P3, PT, R6, R36.reuse, RZ ;  /* 0x0000002406067210 */ /* 0x080fe20007f7e0ff */
[C---:B------:R-:W-:Y:S01]  /*4050*/  IMAD R63, R2.reuse, 0x17, RZ ;  /* 0x00000017023f7824 */ /* 0x040fe200078e02ff */
[----:B------:R-:W-:Y:S01]  /*4060*/  LEA.HI.X.SX32 R13, R13, R37, 0x1, P5 ;  /* 0x000000250d0d7211 */ /* 0x000fe200028f0eff */
[----:B------:R-:W-:Y:S01]  /*4070*/  IMAD R89, R2, 0x3a, RZ ;  /* 0x0000003a02597824 */ /* 0x000fe200078e02ff */
[----:B------:R-:W-:Y:S01]  /*4080*/  F2FP.BF16.F32.PACK_AB R83, R8, R83 ;  /* 0x000000530853723e */ /* 0x000fe200000010ff */
[C---:B------:R-:W-:Y:S01]  /*4090*/  IMAD R8, R2.reuse, 0x38, RZ ;  /* 0x0000003802087824 */ /* 0x040fe200078e02ff */
[-C--:B------:R-:W-:Y:S01]  /*40a0*/  LEA.HI.X.SX32 R11, R11, R37.reuse, 0x1, P2 ;  /* 0x000000250b0b7211 */ /* 0x080fe200010f0eff */
[----:B------:R-:W-:Y:S01]  /*40b0*/  IMAD R60, R2, 0x2a, RZ ;  /* 0x0000002a023c7824 */ /* 0x000fe200078e02ff */
[-C--:B------:R-:W-:Y:S01]  /*40c0*/  IADD3 R18, P5, PT, R38, R36.reuse, RZ ;  /* 0x0000002426127210 */ /* 0x080fe20007fbe0ff */
[C---:B------:R-:W-:Y:S01]  /*40d0*/  IMAD R93, R2.reuse, 0x32, RZ ;  /* 0x00000032025d7824 */ /* 0x040fe200078e02ff */
[----:B------:R-:W-:Y:S01]  /*40e0*/  IADD3 R16, P2, PT, R15, R36, RZ ;  /* 0x000000240f107210 */ /* 0x000fe20007f5e0ff */
[C---:B------:R-:W-:Y:S01]  /*40f0*/  IMAD R91, R2.reuse, 0x36, RZ ;  /* 0x00000036025b7824 */ /* 0x040fe200078e02ff */
[----:B------:R-:W-:Y:S01]  /*4100*/  F2FP.BF16.F32.PACK_AB R78, R21, R78 ;  /* 0x0000004e154e723e */ /* 0x000fe200000010ff */
[C---:B------:R-:W-:Y:S01]  /*4110*/  IMAD R61, R2.reuse, 0x15, RZ ;  /* 0x00000015023d7824 */ /* 0x040fe200078e02ff */
[-C--:B------:R-:W-:Y:S01]  /*4120*/  LEA.HI.X.SX32 R15, R7, R37.reuse, 0x1, P6 ;  /* 0x00000025070f7211 */ /* 0x080fe200030f0eff */
[C---:B------:R-:W-:Y:S01]  /*4130*/  IMAD R65, R2.reuse, 0x19, RZ ;  /* 0x0000001902417824 */ /* 0x040fe200078e02ff */
[C---:B------:R-:W-:Y:S01]  /*4140*/  LEA R21, R2.reuse, R2, 0x2 ;  /* 0x0000000202157211 */ /* 0x040fe200078e10ff */
[C---:B------:R-:W-:Y:S01]  /*4150*/  IMAD R67, R2.reuse, 0x1b, RZ ;  /* 0x0000001b02437824 */ /* 0x040fe200078e02ff */
[----:B------:R-:W-:Y:S01]  /*4160*/  IADD3 R20, P6, PT, R19, R36, RZ ;  /* 0x0000002413147210 */ /* 0x000fe20007fde0ff */
[----:B------:R-:W-:Y:S01]  /*4170*/  IMAD R69, R2, 0x1d, RZ ;  /* 0x0000001d02457824 */ /* 0x000fe200078e02ff */
[-C--:B------:R-:W-:Y:S01]  /*4180*/  LEA.HI.X.SX32 R7, R38, R37.reuse, 0x1, P3 ;  /* 0x0000002526077211 */ /* 0x080fe200018f0eff */
[----:B------:R-:W0:Y:S01]  /*4190*/  @!P1 SYNCS.CCTL.IV [UR12+0x2c08] ;  /* 0x002c0800ff0099b1 */ /* 0x000e22000800000c */
[----:B------:R-:W-:Y:S01]  /*41a0*/  F2FP.BF16.F32.PACK_AB R80, R17, R80 ;  /* 0x000000501150723e */ /* 0x000fe200000010ff */
[----:B------:R-:W-:Y:S01]  /*41b0*/  IMAD R17, R2, 0x12, RZ ;  /* 0x0000001202117824 */ /* 0x000fe200078e02ff */
[-C--:B------:R-:W-:Y:S01]  /*41c0*/  IADD3 R38, P3, PT, R40, R36.reuse, RZ ;  /* 0x0000002428267210 */ /* 0x080fe20007f7e0ff */
[----:B------:R-:W-:Y:S01]  /*41d0*/  NOP ;  /* 0x0000000000007918 */ /* 0x000fe20000000000 */
[----:B------:R-:W-:Y:S01]  /*41e0*/  LEA.HI.X.SX32 R19, R19, R37, 0x1, P5 ;  /* 0x0000002513137211 */ /* 0x000fe200028f0eff */
[----:B------:R1:W-:Y:S01]  /*41f0*/  STG.E.U16 desc[UR26][R36.64], R86 ;  /* 0x0000005624007986 */ /* 0x0003e2000c10151a */
[-C--:B------:R-:W-:Y:S01]  /*4200*/  IADD3 R40, P5, PT, R9, R36.reuse, RZ ;  /* 0x0000002409287210 */ /* 0x080fe20007fbe0ff */
[----:B--2---:R-:W-:Y:S01]  /*4210*/  UIMAD UR4, UR9, UR4, URZ ;  /* 0x00000004090472a4 */ /* 0x004fe2000f8e02ff */
[----:B------:R-:W-:-:S02]  /*4220*/  IADD3 R8, P4, PT, R8, R36, RZ ;  /* 0x0000002408087210 */ /* 0x000fc40007f9e0ff */
[-C--:B------:R-:W-:Y:S01]  /*4230*/  LEA.HI.X.SX32 R21, R21, R37.reuse, 0x1, P6 ;  /* 0x0000002515157211 */ /* 0x080fe200030f0eff */
[----:B------:R-:W-:Y:S01]  /*4240*/  USHF.L.U32 UR6, UR4, 0x2, URZ ;  /* 0x0000000204067899 */ /* 0x000fe200080006ff */
[CC--:B------:R-:W-:Y:S01]  /*4250*/  IADD3 R42, P6, PT, R41.reuse, R36.reuse, RZ ;  /* 0x00000024292a7210 */ /* 0x0c0fe20007fde0ff */
[----:B------:R-:W-:Y:S01]  /*4260*/  UIMAD.WIDE UR4, UR4, 0x4, URZ ;  /* 0x00000004040478a5 */ /* 0x000fe2000f8e02ff */
[-C--:B------:R-:W-:Y:S02]  /*4270*/  LEA.HI.X.SX32 R41, R41, R37.reuse, 0x1, P5 ;  /* 0x0000002529297211 */ /* 0x080fe400028f0eff */
[----:B------:R-:W-:Y:S02]  /*4280*/  LEA.HI.X.SX32 R9, R9, R37, 0x1, P4 ;  /* 0x0000002509097211 */ /* 0x000fe400020f0eff */
[-C--:B------:R-:W-:Y:S02]  /*4290*/  IADD3 R46, P5, PT, R17, R36.reuse, RZ ;  /* 0x00000024112e7210 */ /* 0x080fe40007fbe0ff */
[----:B------:R-:W-:-:S02]  /*42a0*/  IADD3 R44, P4, PT, R44, R36, RZ ;  /* 0x000000242c2c7210 */ /* 0x000fc40007f9e0ff */
[-C--:B------:R-:W-:Y:S02]  /*42b0*/  LEA.HI.X.SX32 R17, R17, R37.reuse, 0x1, P2 ;  /* 0x0000002511117211 */ /* 0x080fe400010f0eff */
[-C--:B------:R-:W-:Y:S02]  /*42c0*/  LEA.HI.X.SX32 R43, R43, R37.reuse, 0x1, P6 ;  /* 0x000000252b2b7211 */ /* 0x080fe400030f0eff */
[CC--:B------:R-:W-:Y:S02]  /*42d0*/  IADD3 R50, P2, PT, R39.reuse, R36.reuse, RZ ;  /* 0x0000002427327210 */ /* 0x0c0fe40007f5e0ff */
[-C--:B------:R-:W-:Y:S02]  /*42e0*/  IADD3 R48, P6, PT, R48, R36.reuse, RZ ;  /* 0x0000002430307210 */ /* 0x080fe40007fde0ff */
[----:B------:R-:W-:Y:S02]  /*42f0*/  LEA.HI.X.SX32 R39, R39, R37, 0x1, P3 ;  /* 0x0000002527277211 */ /* 0x000fe400018f0eff */
[----:B------:R-:W-:-:S02]  /*4300*/  IADD3 R54, P3, PT, R45, R36, RZ ;  /* 0x000000242d367210 */ /* 0x000fc40007f7e0ff */
[-C--:B------:R-:W-:Y:S02]  /*4310*/  LEA.HI.X.SX32 R45, R45, R37.reuse, 0x1, P4 ;  /* 0x000000252d2d7211 */ /* 0x080fe400020f0eff */
[-C--:B------:R-:W-:Y:S02]  /*4320*/  LEA.HI.X.SX32 R51, R51, R37.reuse, 0x1, P2 ;  /* 0x0000002533337211 */ /* 0x080fe400010f0eff */
[-C--:B------:R-:W-:Y:S02]  /*4330*/  IADD3 R58, P4, PT, R49, R36.reuse, RZ ;  /* 0x00000024313a7210 */ /* 0x080fe40007f9e0ff */
[-C--:B------:R-:W-:Y:S02]  /*4340*/  LEA.HI.X.SX32 R47, R47, R37.reuse, 0x1, P5 ;  /* 0x000000252f2f7211 */ /* 0x080fe400028f0eff */
[----:B------:R-:W-:Y:S02]  /*4350*/  IADD3 R56, P2, PT, R56, R36, RZ ;  /* 0x0000002438387210 */ /* 0x000fe40007f5e0ff */
[----:B------:R-:W-:-:S02]  /*4360*/  LEA.HI.X.SX32 R49, R49, R37, 0x1, P6 ;  /* 0x0000002531317211 */ /* 0x000fc400030f0eff */
[-C--:B------:R-:W-:Y:S02]  /*4370*/  IADD3 R52, P5, PT, R52, R36.reuse, RZ ;  /* 0x0000002434347210 */ /* 0x080fe40007fbe0ff */
[----:B------:R-:W-:Y:S02]  /*4380*/  IADD3 R62, P6, PT, R62, R36, RZ ;  /* 0x000000243e3e7210 */ /* 0x000fe40007fde0ff */
[-C--:B------:R-:W-:Y:S02]  /*4390*/  LEA.HI.X.SX32 R57, R57, R37.reuse, 0x1, P2 ;  /* 0x0000002539397211 */ /* 0x080fe400010f0eff */
[-C--:B------:R-:W-:Y:S02]  /*43a0*/  LEA.HI.X.SX32 R55, R55, R37.reuse, 0x1, P3 ;  /* 0x0000002537377211 */ /* 0x080fe400018f0eff */
[-C--:B------:R-:W-:Y:S02]  /*43b0*/  LEA.HI.X.SX32 R59, R59, R37.reuse, 0x1, P4 ;  /* 0x000000253b3b7211 */ /* 0x080fe400020f0eff */
[----:B------:R-:W-:-:S02]  /*43c0*/  LEA.HI.X.SX32 R53, R53, R37, 0x1, P5 ;  /* 0x0000002535357211 */ /* 0x000fc400028f0eff */
[-C--:B------:R-:W-:Y:S01]  /*43d0*/  IADD3 R68, P2, PT, R89, R36.reuse, RZ ;  /* 0x0000002459447210 */ /* 0x080fe20007f5e0ff */
[----:B------:R-:W-:Y:S01]  /*43e0*/  IMAD R89, R2, 0x3e, RZ ;  /* 0x0000003e02597824 */ /* 0x000fe200078e02ff */
[----:B------:R-:W-:Y:S02]  /*43f0*/  LEA.HI.X.SX32 R63, R63, R37, 0x1, P6 ;  /* 0x000000253f3f7211 */ /* 0x000fe400030f0eff */
[-C--:B------:R-:W-:Y:S02]  /*4400*/  IADD3 R60, P3, PT, R60, R36.reuse, RZ ;  /* 0x000000243c3c7210 */ /* 0x080fe40007f7e0ff */
[-C--:B------:R-:W-:Y:S02]  /*4410*/  IADD3 R64, P4, PT, R93, R36.reuse, RZ ;  /* 0x000000245d407210 */ /* 0x080fe40007f9e0ff */
[-C--:B------:R-:W-:Y:S02]  /*4420*/  IADD3 R66, P5, PT, R91, R36.reuse, RZ ;  /* 0x000000245b427210 */ /* 0x080fe40007fbe0ff */
[----:B------:R-:W-:-:S02]  /*4430*/  IADD3 R90, P6, PT, R71, R36, RZ ;  /* 0x00000024475a7210 */ /* 0x000fc40007fde0ff */
[-C--:B------:R-:W-:Y:S02]  /*4440*/  LEA.HI.X.SX32 R61, R61, R37.reuse, 0x1, P3 ;  /* 0x000000253d3d7211 */ /* 0x080fe400018f0eff */
[-C--:B------:R-:W-:Y:S02]  /*4450*/  LEA.HI.X.SX32 R65, R65, R37.reuse, 0x1, P4 ;  /* 0x0000002541417211 */ /* 0x080fe400020f0eff */
[-C--:B------:R-:W-:Y:S02]  /*4460*/  LEA.HI.X.SX32 R67, R67, R37.reuse, 0x1, P5 ;  /* 0x0000002543437211 */ /* 0x080fe400028f0eff */
[-C--:B------:R-:W-:Y:S02]  /*4470*/  LEA.HI.X.SX32 R69, R69, R37.reuse, 0x1, P2 ;  /* 0x0000002545457211 */ /* 0x080fe400010f0eff */
[C---:B------:R-:W-:Y:S02]  /*4480*/  LEA.HI.X.SX32 R91, R2.reuse, R37, 0x1, P6 ;  /* 0x00000025025b7211 */ /* 0x040fe400030f0eff */
[----:B------:R-:W-:-:S02]  /*4490*/  LEA R87, R2, -R2, 0x5 ;  /* 0x8000000202577211 */ /* 0x000fc400078e28ff */
[CC--:B------:R-:W-:Y:S02]  /*44a0*/  LEA R70, P5, R2.reuse, R36.reuse, 0x2 ;  /* 0x0000002402467211 */ /* 0x0c0fe400078a10ff */
[CC--:B------:R-:W-:Y:S02]  /*44b0*/  LEA R72, P4, R2.reuse, R36.reuse, 0x3 ;  /* 0x0000002402487211 */ /* 0x0c0fe400078818ff */
[CC--:B------:R-:W-:Y:S02]  /*44c0*/  LEA R74, P3, R2.reuse, R36.reuse, 0x4 ;  /* 0x00000024024a7211 */ /* 0x0c0fe400078620ff */
[-C--:B------:R-:W-:Y:S02]  /*44d0*/  LEA R76, P2, R2, R36.reuse, 0x5 ;  /* 0x00000024024c7211 */ /* 0x080fe400078428ff */
[----:B------:R-:W-:Y:S02]  /*44e0*/  IADD3 R88, P6, PT, R89, R36, RZ ;  /* 0x0000002459587210 */ /* 0x000fe40007fde0ff */
[----:B------:R-:W-:-:S02]  /*44f0*/  PRMT R2, R86, 0x7632, R2 ;  /* 0x0000763256027816 */ /* 0x000fc40000000002 */
[-C--:B------:R-:W-:Y:S02]  /*4500*/  LEA.HI.X.SX32 R71, R71, R37.reuse, 0x1, P5 ;  /* 0x0000002547477211 */ /* 0x080fe400028f0eff */
[-C--:B------:R-:W-:Y:S01]  /*4510*/  LEA.HI.X.SX32 R73, R73, R37.reuse, 0x1, P4 ;  /* 0x0000002549497211 */ /* 0x080fe200020f0eff */
[----:B------:R2:W-:Y:S01]  /*4520*/  STG.E.U16 desc[UR26][R90.64], R2 ;  /* 0x000000025a007986 */ /* 0x0005e2000c10151a */
[-C--:B------:R-:W-:Y:S02]  /*4530*/  LEA.HI.X.SX32 R75, R75, R37.reuse, 0x1, P3 ;  /* 0x000000254b4b7211 */ /* 0x080fe400018f0eff */
[-C--:B------:R-:W-:Y:S01]  /*4540*/  LEA.HI.X.SX32 R77, R77, R37.reuse, 0x1, P2 ;  /* 0x000000254d4d7211 */ /* 0x080fe200010f0eff */
[----:B------:R-:W-:Y:S01]  /*4550*/  STG.E.U16 desc[UR26][R70.64], R85 ;  /* 0x0000005546007986 */ /* 0x000fe2000c10151a */
[----:B------:R-:W-:Y:S02]  /*4560*/  LEA.HI.X.SX32 R89, R87, R37, 0x1, P6 ;  /* 0x0000002557597211 */ /* 0x000fe400030f0eff */
[----:B-1----:R-:W-:-:S02]  /*4570*/  PRMT R37, R85, 0x7632, R37 ;  /* 0x0000763255257816 */ /* 0x002fc40000000025 */
[----:B------:R-:W-:Y:S02]  /*4580*/  F2FP.BF16.F32.PACK_AB R22, R23, R22 ;  /* 0x000000161716723e */ /* 0x000fe400000010ff */
[----:B------:R-:W-:Y:S01]  /*4590*/  F2FP.BF16.F32.PACK_AB R24, R25, R24 ;  /* 0x000000181918723e */ /* 0x000fe200000010ff */
[----:B------:R1:W-:Y:S01]  /*45a0*/  STG.E.U16 desc[UR26][R14.64], R37 ;  /* 0x000000250e007986 */ /* 0x0003e2000c10151a */
[----:B--2---:R-:W-:Y:S02]  /*45b0*/  PRMT R2, R82, 0x7632, R2 ;  /* 0x0000763252027816 */ /* 0x004fe40000000002 */
[----:B------:R-:W-:Y:S01]  /*45c0*/  F2FP.BF16.F32.PACK_AB R26, R27, R26 ;  /* 0x0000001a1b1a723e */ /* 0x000fe200000010ff */
[----:B------:R-:W-:Y:S01]  /*45d0*/  STG.E.U16 desc[UR26][R72.64], R84 ;  /* 0x0000005448007986 */ /* 0x000fe2000c10151a */
[----:B------:R-:W-:Y:S02]  /*45e0*/  F2FP.BF16.F32.PACK_AB R28, R29, R28 ;  /* 0x0000001c1d1c723e */ /* 0x000fe400000010ff */
[----:B------:R-:W-:-:S02]  /*45f0*/  F2FP.BF16.F32.PACK_AB R30, R31, R30 ;  /* 0x0000001e1f1e723e */ /* 0x000fc400000010ff */
[----:B------:R-:W-:Y:S02]  /*4600*/  F2FP.BF16.F32.PACK_AB R32, R33, R32 ;  /* 0x000000202120723e */ /* 0x000fe400000010ff */
[----:B------:R-:W-:Y:S02]  /*4610*/  F2FP.BF16.F32.PACK_AB R34, R35, R34 ;  /* 0x000000222322723e */ /* 0x000fe400000010ff */
[----:B-1----:R-:W-:-:S05]  /*4620*/  PRMT R15, R84, 0x7632, R15 ;  /* 0x00007632540f7816 */ /* 0x002fca000000000f */
[----:B------:R1:W-:Y:S04]  /*4630*/  STG.E.U16 desc[UR26][R20.64], R15 ;  /* 0x0000000f14007986 */ /* 0x0003e8000c10151a */
[----:B------:R2:W-:Y:S01]  /*4640*/  STG.E.U16 desc[UR26][R12.64], R83 ;  /* 0x000000530c007986 */ /* 0x0005e2000c10151a */
[----:B-1----:R-:W-:Y:S02]  /*4650*/  PRMT R21, R83, 0x7632, R21 ;  /* 0x0000763253157816 */ /* 0x002fe40000000015 */
[----:B--2---:R-:W-:-:S03]  /*4660*/  PRMT R13, R81, 0x7632, R13 ;  /* 0x00007632510d7816 */ /* 0x004fc6000000000d */
[----:B------:R-:W-:Y:S01]  /*4670*/  STG.E.U16 desc[UR26][R42.64], R21 ;  /* 0x000000152a007986 */ /* 0x000fe2000c10151a */
[----:B------:R-:W-:-:S03]  /*4680*/  PRMT R12, R80, 0x7632, R12 ;  /* 0x00007632500c7816 */ /* 0x000fc6000000000c */
[----:B------:R-:W-:Y:S04]  /*4690*/  STG.E.U16 desc[UR26][R74.64], R82 ;  /* 0x000000524a007986 */ /* 0x000fe8000c10151a */
[----:B------:R1:W-:Y:S04]  /*46a0*/  STG.E.U16 desc[UR26][R46.64], R2 ;  /* 0x000000022e007986 */ /* 0x0003e8000c10151a */
[----:B------:R-:W-:Y:S04]  /*46b0*/  STG.E.U16 desc[UR26][R18.64], R81 ;  /* 0x0000005112007986 */ /* 0x000fe8000c10151a */
[----:B------:R2:W-:Y:S04]  /*46c0*/  STG.E.U16 desc[UR26][R50.64], R13 ;  /* 0x0000000d32007986 */ /* 0x0005e8000c10151a */
[----:B------:R3:W-:Y:S01]  /*46d0*/  STG.E.U16 desc[UR26][R10.64], R80 ;  /* 0x000000500a007986 */ /* 0x0007e2000c10151a */
[----:B-1----:R-:W-:-:S03]  /*46e0*/  PRMT R2, R78, 0x7632, R2 ;  /* 0x000076324e027816 */ /* 0x002fc60000000002 */
[----:B------:R1:W-:Y:S04]  /*46f0*/  STG.E.U16 desc[UR26][R54.64], R12 ;  /* 0x0000000c36007986 */ /* 0x0003e8000c10151a */
[----:B------:R-:W-:Y:S01]  /*4700*/  STG.E.U16 desc[UR26][R40.64], R79 ;  /* 0x0000004f28007986 */ /* 0x000fe2000c10151a */
[----:B--2---:R-:W-:Y:S02]  /*4710*/  PRMT R13, R24, 0x7632, R13 ;  /* 0x00007632180d7816 */ /* 0x004fe4000000000d */
[----:B---3--:R-:W-:Y:S02]  /*4720*/  PRMT R11, R79, 0x7632, R11 ;  /* 0x000076324f0b7816 */ /* 0x008fe4000000000b */
[----:B-1----:R-:W-:-:S03]  /*4730*/  PRMT R12, R22, 0x7632, R12 ;  /* 0x00007632160c7816 */ /* 0x002fc6000000000c */
[----:B------:R1:W-:Y:S04]  /*4740*/  STG.E.U16 desc[UR26][R58.64], R11 ;  /* 0x0000000b3a007986 */ /* 0x0003e8000c10151a */
[----:B------:R-:W-:Y:S04]  /*4750*/  STG.E.U16 desc[UR26][R76.64], R78 ;  /* 0x0000004e4c007986 */ /* 0x000fe8000c10151a */
[----:B------:R2:W-:Y:S01]  /*4760*/  STG.E.U16 desc[UR26][R52.64], R2 ;  /* 0x0000000234007986 */ /* 0x0005e2000c10151a */
[----:B-1----:R-:W1:Y:S03]  /*4770*/  LDC.64 R10, c[0x0][0x3a0] ;  /* 0x0000e800ff0a7b82 */ /* 0x002e660000000a00 */
[----:B------:R-:W-:Y:S04]  /*4780*/  STG.E.U16 desc[UR26][R16.64], R22 ;  /* 0x0000001610007986 */ /* 0x000fe8000c10151a */
[----:B------:R-:W-:Y:S01]  /*4790*/  STG.E.U16 desc[UR26][R56.64], R12 ;  /* 0x0000000c38007986 */ /* 0x000fe2000c10151a */
[----:B--2---:R-:W-:-:S03]  /*47a0*/  PRMT R2, R26, 0x7632, R2 ;  /* 0x000076321a027816 */ /* 0x004fc60000000002 */
[----:B------:R2:W-:Y:S04]  /*47b0*/  STG.E.U16 desc[UR26][R6.64], R24 ;  /* 0x0000001806007986 */ /* 0x0005e8000c10151a */
[----:B------:R-:W-:Y:S04]  /*47c0*/  STG.E.U16 desc[UR26][R60.64], R13 ;  /* 0x0000000d3c007986 */ /* 0x000fe8000c10151a */
[----:B------:R-:W-:Y:S04]  /*47d0*/  STG.E.U16 desc[UR26][R38.64], R26 ;  /* 0x0000001a26007986 */ /* 0x000fe8000c10151a */
[----:B------:R3:W-:Y:S01]  /*47e0*/  STG.E.U16 desc[UR26][R62.64], R2 ;  /* 0x000000023e007986 */ /* 0x0007e2000c10151a */
[----:B--2---:R-:W-:-:S02]  /*47f0*/  PRMT R6, R28, 0x7632, R6 ;  /* 0x000076321c067816 */ /* 0x004fc40000000006 */
[C---:B------:R-:W-:Y:S01]  /*4800*/  SHF.L.U32 R7, R0.reuse, 0x2, RZ ;  /* 0x0000000200077819 */ /* 0x040fe200000006ff */
[----:B------:R2:W-:Y:S01]  /*4810*/  STG.E.U16 desc[UR26][R4.64], R28 ;  /* 0x0000001c04007986 */ /* 0x0005e2000c10151a */
[----:B------:R-:W-:-:S03]  /*4820*/  IMAD.HI R0, R0, 0x4, RZ ;  /* 0x0000000400007827 */ /* 0x000fc600078e02ff */
[----:B------:R-:W-:Y:S01]  /*4830*/  STG.E.U16 desc[UR26][R64.64], R6 ;  /* 0x0000000640007986 */ /* 0x000fe2000c10151a */
[----:B---3--:R-:W-:-:S03]  /*4840*/  PRMT R2, R32, 0x7632, R2 ;  /* 0x0000763220027816 */ /* 0x008fc60000000002 */
[----:B------:R3:W-:Y:S01]  /*4850*/  STG.E.U16 desc[UR26][R44.64], R30 ;  /* 0x0000001e2c007986 */ /* 0x0007e2000c10151a */
[----:B--2---:R-:W-:Y:S02]  /*4860*/  PRMT R5, R30, 0x7632, R5 ;  /* 0x000076321e057816 */ /* 0x004fe40000000005 */
[----:B-1----:R-:W-:-:S03]  /*4870*/  IADD3 R4, P1, P2, R7, UR6, R10 ;  /* 0x0000000607047c10 */ /* 0x002fc6000fa3e00a */
[----:B------:R1:W-:Y:S01]  /*4880*/  STG.E.U16 desc[UR26][R66.64], R5 ;  /* 0x0000000542007986 */ /* 0x0003e2000c10151a */
[----:B---3--:R-:W-:-:S03]  /*4890*/  PRMT R44, R34, 0x7632, R44 ;  /* 0x00007632222c7816 */ /* 0x008fc6000000002c */
[----:B------:R2:W-:Y:S04]  /*48a0*/  STG.E.U16 desc[UR26][R8.64], R32 ;  /* 0x0000002008007986 */ /* 0x0005e8000c10151a */
[----:B------:R2:W-:Y:S01]  /*48b0*/  STG.E.U16 desc[UR26][R68.64], R2 ;  /* 0x0000000244007986 */ /* 0x0005e2000c10151a */
[----:B-1----:R-:W-:-:S03]  /*48c0*/  IADD3.X R5, PT, PT, R0, UR5, R11, P1, P2 ;  /* 0x0000000500057c10 */ /* 0x002fc60008fe440b */
[----:B------:R2:W-:Y:S04]  /*48d0*/  STG.E.U16 desc[UR26][R48.64], R34 ;  /* 0x0000002230007986 */ /* 0x0005e8000c10151a */
[----:B------:R2:W-:Y:S04]  /*48e0*/  STG.E.U16 desc[UR26][R88.64], R44 ;  /* 0x0000002c58007986 */ /* 0x0005e8000c10151a */
[----:B------:R2:W-:Y:S01]  /*48f0*/  STG.E desc[UR26][R4.64], R3 ;  /* 0x0000000304007986 */ /* 0x0005e2000c10191a */
[----:B0-----:R-:W-:Y:S06]  /*4900*/  BAR.SYNC.DEFER_BLOCKING 0x0 ;  /* 0x0000000000007b1d */ /* 0x001fec0000010000 */
[----:B------:R-:W-:Y:S05]  /*4910*/  @P0 BRA `(.L_x_20) ;  /* 0x0000000000a00947 */ /* 0x000fea0003800000 */
[----:B------:R-:W0:Y:S01]  /*4920*/  S2UR UR5, SR_CgaCtaId ;  /* 0x00000000000579c3 */ /* 0x000e220000008800 */
[----:B------:R-:W-:Y:S01]  /*4930*/  NOP ;  /* 0x0000000000007918 */ /* 0x000fe20000000000 */
[----:B------:R-:W-:Y:S01]  /*4940*/  UMOV UR4, 0x50 ;  /* 0x0000005000047882 */ /* 0x000fe20000000000 */
[----:B------:R-:W-:Y:S01]  /*4950*/  MOV R0, UR32 ;  /* 0x0000002000007c02 */ /* 0x000fe20008000f00 */
[----:B------:R-:W-:Y:S01]  /*4960*/  HFMA2 R7, -RZ, RZ, 0, 5.9604644775390625e-08 ;  /* 0x00000001ff077431 */ /* 0x000fe200000001ff */
[----:B--2---:R-:W-:Y:S02]  /*4970*/  MOV R3, 0x3 ;  /* 0x0000000300037802 */ /* 0x004fe40000000f00 */
[----:B------:R-:W-:-:S04]  /*4980*/  LOP3.LUT R0, R0, 0xffff, RZ, 0xc0, !PT ;  /* 0x0000ffff00007812 */ /* 0x000fc800078ec0ff */
[----:B------:R-:W-:-:S04]  /*4990*/  SHF.R.U32.HI R0, RZ, 0x5, R0 ;  /* 0x00000005ff007819 */ /* 0x000fc80000011600 */
[----:B------:R-:W-:Y:S02]  /*49a0*/  IADD3 R2, PT, PT, R0, 0x10, RZ ;  /* 0x0000001000027810 */ /* 0x000fe40007ffe0ff */
[----:B------:R-:W-:Y:S01]  /*49b0*/  SHF.L.U32 R0, R3, R0, RZ ;  /* 0x0000000003007219 */ /* 0x000fe200000006ff */
[----:B0-----:R-:W-:Y:S01]  /*49c0*/  ULEA UR6, UR5, UR4, 0x18 ;  /* 0x0000000405067291 */ /* 0x001fe2000f8ec0ff */
[----:B------:R-:W-:-:S04]  /*49d0*/  SHF.L.U32 R3, R7, R2, RZ ;  /* 0x0000000207037219 */ /* 0x000fc800000006ff */
[----:B------:R-:W-:-:S04]  /*49e0*/  LOP3.LUT R0, R3, R0, RZ, 0xfc, !PT ;  /* 0x0000000003007212 */ /* 0x000fc800078efcff */
[----:B------:R-:W0:Y:S01]  /*49f0*/  LDS R5, [UR6] ;  /* 0x00000006ff057984 */ /* 0x000e220008000800 */
[C---:B------:R-:W-:Y:S02]  /*4a00*/  LOP3.LUT R2, R0.reuse, 0xffff, RZ, 0xc0, !PT ;  /* 0x0000ffff00027812 */ /* 0x040fe400078ec0ff */
[----:B0-----:R-:W-:-:S04]  /*4a10*/  LOP3.LUT R3, R0, 0xffff, R5, 0x80, !PT ;  /* 0x0000ffff00037812 */ /* 0x001fc800078e8005 */
[----:B------:R-:W-:-:S13]  /*4a20*/  ISETP.NE.AND P0, PT, R3, R2, PT ;  /* 0x000000020300720c */ /* 0x000fda0003f05270 */
[----:B------:R-:W-:Y:S05]  /*4a30*/  @P0 BRA `(.L_x_21) ;  /* 0x0000000000500947 */ /* 0x000fea0003800000 */
[----:B------:R-:W-:Y:S02]  /*4a40*/  SHF.R.U32.HI R5, RZ, 0x10, R5 ;  /* 0x00000010ff057819 */ /* 0x000fe40000011605 */
[----:B------:R-:W-:-:S04]  /*4a50*/  SHF.R.U32.HI R2, RZ, 0x10, R0 ;  /* 0x00000010ff027819 */ /* 0x000fc80000011600 */
[----:B------:R-:W-:-:S04]  /*4a60*/  LOP3.LUT R5, R5, R2, RZ, 0xc0, !PT ;  /* 0x0000000205057212 */ /* 0x000fc800078ec0ff */
[----:B------:R-:W-:-:S13]  /*4a70*/  ISETP.NE.AND P0, PT, R5, R2, PT ;  /* 0x000000020500720c */ /* 0x000fda0003f05270 */
[----:B------:R-:W-:Y:S05]  /*4a80*/  @P0 BRA `(.L_x_22) ;  /* 0x0000000000300947 */ /* 0x000fea0003800000 */
[----:B------:R-:W-:Y:S01]  /*4a90*/  R2UR UR4, R0 ;  /* 0x00000000000472ca */ /* 0x000fe200000e0000 */
[----:B------:R-:W-:Y:S01]  /*4aa0*/  VOTEU.ANY UR5, UPT, PT ;  /* 0x0000000000057886 */ /* 0x000fe200038e0100 */
[----:B------:R-:W0:Y:S01]  /*4ab0*/  S2R R0, SR_LANEID ;  /* 0x0000000000007919 */ /* 0x000e220000000000 */
[----:B------:R-:W-:-:S10]  /*4ac0*/  UFLO.U32 UR5, UR5 ;  /* 0x00000005000572bd */ /* 0x000fd400080e0000 */
[----:B------:R-:W-:-:S06]  /*4ad0*/  ULOP3.LUT UR4, URZ, UR4, URZ, 0x33, !UPT ;  /* 0x00000004ff047292 */ /* 0x000fcc000f8e33ff */
[----:B------:R-:W-:-:S04]  /*4ae0*/  MOV R2, UR4 ;  /* 0x0000000400027c02 */ /* 0x000fc80008000f00 */
[----:B------:R-:W1:Y:S02]  /*4af0*/  REDUX UR7, R2 ;  /* 0x00000000020773c4 */ /* 0x000e640000000000 */
[----:B------:R3:W-:Y:S01]  /*4b00*/  UTCATOMSWS.AND URZ, UR4 ;  /* 0x0000000400ff79e3 */ /* 0x0007e20008000000 */
[----:B0-----:R-:W-:Y:S02]  /*4b10*/  ISETP.EQ.U32.AND P0, PT, R0, UR5, PT ;  /* 0x0000000500007c0c */ /* 0x001fe4000bf02070 */
[----:B-1----:R-:W-:-:S11]  /*4b20*/  MOV R0, UR7 ;  /* 0x0000000700007c02 */ /* 0x002fd60008000f00 */
[----:B------:R3:W-:Y:S01]  /*4b30*/  @P0 ATOMS.AND RZ, [UR6], R0 ;  /* 0x00000000ffff098c */ /* 0x0007e2000a800006 */
[----:B------:R-:W-:Y:S05]  /*4b40*/  BRA `(.L_x_20) ;  /* 0x0000000000147947 */ /* 0x000fea0003800000 */
.L_x_22:
[----:B------:R-:W-:-:S07]  /*4b50*/  MOV R2, 0x4b70 ;  /* 0x00004b7000027802 */ /* 0x000fce0000000f00 */
[----:B------:R-:W-:Y:S05]  /*4b60*/  CALL.REL.NOINC `($__internal_0_$__cuda_sm10x_tcgen05_guardrail_trap_col_being_dealloced_not_returned_by_alloc) ;  /* 0x0000000000447944 */ /* 0x000fea0003c00000 */
[----:B------:R-:W-:Y:S05]  /*4b70*/  BRA `(.L_x_20) ;  /* 0x0000000000087947 */ /* 0x000fea0003800000 */
.L_x_21:
[----:B------:R-:W-:-:S07]  /*4b80*/  MOV R2, 0x4ba0 ;  /* 0x00004ba000027802 */ /* 0x000fce0000000f00 */
[----:B------:R-:W-:Y:S05]  /*4b90*/  CALL.REL.NOINC `($__internal_2_$__cuda_sm10x_tcgen05_guardrail_trap_unallocated_columns_being_dealloced) ;  /* 0x0000000000507944 */ /* 0x000fea0003c00000 */
.L_x_20:
[----:B------:R-:W-:Y:S01]  /*4ba0*/  NOP ;  /* 0x0000000000007918 */ /* 0x000fe20000000000 */
[----:B---3--:R-:W-:Y:S05]  /*4bb0*/  EXIT ;  /* 0x000000000000794d */ /* 0x008fea0003800000 */
.L_x_8:
[----:B------:R-:W1:Y:S02]  /*4bc0*/  SYNCS.PHASECHK.TRANS64.TRYWAIT P3, [UR12+0x2400], RZ ;  /* 0x002400ffff0075a7 */ /* 0x000e64000806110c */
[----:B-1----:R-:W-:Y:S05]  /*4bd0*/  @!P3 BRA `(.L_x_8) ;  /* 0xfffffffc00f8b947 */ /* 0x002fea000383ffff */
[----:B------:R-:W-:Y:S05]  /*4be0*/  BRA `(.L_x_7) ;  /* 0xffffffcc005c7947 */ /* 0x000fea000383ffff */
.L_x_14:
[----:B------:R-:W2:Y:S02]  /*4bf0*/  SYNCS.PHASECHK.TRANS64.TRYWAIT P2, [UR12+0x2c10], RZ ;  /* 0x002c10ffff0075a7 */ /* 0x000ea4000804110c */
[----:B--2---:R-:W-:Y:S05]  /*4c00*/  @!P2 BRA `(.L_x_14) ;  /* 0xfffffffc00f8a947 */ /* 0x004fea000383ffff */
[----:B------:R-:W-:Y:S05]  /*4c10*/  BRA `(.L_x_23) ;  /* 0xffffffdc00107947 */ /* 0x000fea000383ffff */
.L_x_15:
[----:B------:R-:W2:Y:S02]  /*4c20*/  SYNCS.PHASECHK.TRANS64.TRYWAIT P2, [UR14], R21 ;  /* 0x00000015ff0075a7 */ /* 0x000ea4000804110e */
[----:B--2---:R-:W-:Y:S05]  /*4c30*/  @!P2 BRA `(.L_x_15) ;  /* 0xfffffffc00f8a947 */ /* 0x004fea000383ffff */
[----:B------:R-:W-:Y:S05]  /*4c40*/  BRA `(.L_x_24) ;  /* 0xffffffdc002c7947 */ /* 0x000fea000383ffff */
.L_x_19:
[----:B------:R-:W0:Y:S02]  /*4c50*/  SYNCS.PHASECHK.TRANS64.TRYWAIT P3, [UR14], R4 ;  /* 0x00000004ff0075a7 */ /* 0x000e24000806110e */
[----:B0-----:R-:W-:Y:S05]  /*4c60*/  @!P3 BRA `(.L_x_19) ;  /* 0xfffffffc00f8b947 */ /* 0x001fea000383ffff */
[----:B------:R-:W-:Y:S05]  /*4c70*/  BRA `(.L_x_18) ;  /* 0xffffffe8004c7947 */ /* 0x000fea000383ffff */
        .weak           $__internal_0_$__cuda_sm10x_tcgen05_guardrail_trap_col_being_dealloced_not_returned_by_alloc
        .type           $__internal_0_$__cuda_sm10x_tcgen05_guardrail_trap_col_being_dealloced_not_returned_by_alloc,@function
        .size           $__internal_0_$__cuda_sm10x_tcgen05_guardrail_trap_col_being_dealloced_not_returned_by_alloc,($__internal_1_$__cuda_sm10x_tcgen05_guardrail_trap_phase_invalid_during_alloc - $__internal_0_$__cuda_sm10x_tcgen05_guardrail_trap_col_being_dealloced_not_returned_by_alloc)
$__internal_0_$__cuda_sm10x_tcgen05_guardrail_trap_col_being_dealloced_not_returned_by_alloc:
[----:B------:R-:W-:Y:S05]  /*4c80*/  BPT.TRAP 0x1 ;  /* 0x000000040000795c */ /* 0x000fea0000300000 */
[----:B------:R-:W-:-:S04]  /*4c90*/  MOV R3, 0x0 ;  /* 0x0000000000037802 */ /* 0x000fc80000000f00 */
[----:B------:R-:W-:Y:S05]  /*4ca0*/  RET.REL.NODEC R2 `(attn_fwd) ;  /* 0xffffffb002d47950 */ /* 0x000fea0003c3ffff */
        .weak           $__internal_1_$__cuda_sm10x_tcgen05_guardrail_trap_phase_invalid_during_alloc
        .type           $__internal_1_$__cuda_sm10x_tcgen05_guardrail_trap_phase_invalid_during_alloc,@function
        .size           $__internal_1_$__cuda_sm10x_tcgen05_guardrail_trap_phase_invalid_during_alloc,($__internal_2_$__cuda_sm10x_tcgen05_guardrail_trap_unallocated_columns_being_dealloced - $__internal_1_$__cuda_sm10x_tcgen05_guardrail_trap_phase_invalid_during_alloc)
$__internal_1_$__cuda_sm10x_tcgen05_guardrail_trap_phase_invalid_during_alloc:
[----:B------:R-:W-:Y:S05]  /*4cb0*/  BPT.TRAP 0x1 ;  /* 0x000000040000795c */ /* 0x000fea0000300000 */
[----:B------:R-:W-:-:S04]  /*4cc0*/  HFMA2 R3, -RZ, RZ, 0, 0 ;  /* 0x00000000ff037431 */ /* 0x000fc800000001ff */
[----:B------:R-:W-:Y:S05]  /*4cd0*/  RET.REL.NODEC R2 `(attn_fwd) ;  /* 0xffffffb002c87950 */ /* 0x000fea0003c3ffff */
        .weak           $__internal_2_$__cuda_sm10x_tcgen05_guardrail_trap_unallocated_columns_being_dealloced
        .type           $__internal_2_$__cuda_sm10x_tcgen05_guardrail_trap_unallocated_columns_being_dealloced,@function
        .size           $__internal_2_$__cuda_sm10x_tcgen05_guardrail_trap_unallocated_columns_being_dealloced,(.L_x_28 - $__internal_2_$__cuda_sm10x_tcgen05_guardrail_trap_unallocated_columns_being_dealloced)
$__internal_2_$__cuda_sm10x_tcgen05_guardrail_trap_unallocated_columns_being_dealloced:
[----:B------:R-:W-:Y:S05]  /*4ce0*/  BPT.TRAP 0x1 ;  /* 0x000000040000795c */ /* 0x000fea0000300000 */
[----:B------:R-:W-:-:S04]  /*4cf0*/  MOV R3, 0x0 ;  /* 0x0000000000037802 */ /* 0x000fc80000000f00 */
[----:B------:R-:W-:Y:S05]  /*4d00*/  RET.REL.NODEC R2 `(attn_fwd) ;  /* 0xffffffb002bc7950 */ /* 0x000fea0003c3ffff */
.L_x_25:
[----:B------:R-:W-:-:S00]  /*4d10*/  BRA `(.L_x_25) ;  /* 0xfffffffc00fc7947 */ /* 0x000fc0000383ffff */
[----:B------:R-:W-:-:S00]  /*4d20*/  NOP ;  /* 0x0000000000007918 */ /* 0x000fc00000000000 */
        /* <DEDUP_REMOVED lines=13> */
.L_x_28:


//--------------------- .nv.global.init           --------------------------
	.section	.nv.global.init,"aw",@progbits
.nv.global.init:
	.type		_$_str,@object
	.size		_$_str,(.L_3 - _$_str)
_$_str:
        /*0000*/ 	.byte	0x5f, 0x5f, 0x43, 0x55, 0x44, 0x41, 0x5f, 0x46, 0x54, 0x5a, 0x00
.L_3:


//--------------------- .nv.shared.attn_fwd       --------------------------
	.section	.nv.shared.attn_fwd,"aw",@nobits
	.sectionflags	@""
	.align	16
	.zero		1024


//--------------------- .nv.shared.reserved.0     --------------------------
	.section	.nv.shared.reserved.0,"aw",@nobits
	.align	8
	.weak		__nv_reservedSMEM_offset_0_alias
	.size		__nv_reservedSMEM_offset_0_alias, 0, 64
	.other		__nv_reservedSMEM_offset_0_alias,@"STO_CUDA_RESERVED_SHARED STV_DEFAULT"
__nv_reservedSMEM_offset_0_alias:
	.zero		0
.nv.shared.reserved.0:
	.zero		64
	.weak		__nv_reservedSMEM_allocation_phase
	.type		__nv_reservedSMEM_allocation_phase,@object
	.size		__nv_reservedSMEM_allocation_phase,(.L_0 - __nv_reservedSMEM_allocation_phase)
__nv_reservedSMEM_allocation_phase:
	.zero		1
.L_0:
	.zero		7
	.weak		__nv_reservedSMEM_devtool_atexit_pc
	.type		__nv_reservedSMEM_devtool_atexit_pc,@object
	.size		__nv_reservedSMEM_devtool_atexit_pc,(__nv_reservedSMEM_allocation_mask - __nv_reservedSMEM_devtool_atexit_pc)
__nv_reservedSMEM_devtool_atexit_pc:
	.zero		8
	.weak		__nv_reservedSMEM_allocation_mask
	.type		__nv_reservedSMEM_allocation_mask,@object
	.size		__nv_reservedSMEM_allocation_mask,(.L_2 - __nv_reservedSMEM_allocation_mask)
__nv_reservedSMEM_allocation_mask:
	.zero		4
.L_2:


//--------------------- .nv.constant0.attn_fwd    --------------------------
	.section	.nv.constant0.attn_fwd,"a",@progbits
	.sectionflags	@""
	.align	4
.nv.constant0.attn_fwd:
	.zero		1032


//--------------------- SYMBOLS --------------------------

	.type		.nv.reservedSmem.offset0,@object
	.size		.nv.reservedSmem.offset0,0x4
	.type		.nv.reservedSmem.cap,@object
	.size		.nv.reservedSmem.cap,0x4
